def attn_fwd(
    Q,
    K,
    V,
    Out,
    Lse,
    sm_scale,
    stride_qz,
    stride_qh,
    stride_qm,
    stride_qk,
    stride_kz,
    stride_kh,
    stride_kn,
    stride_kk,
    stride_vz,
    stride_vh,
    stride_vn,
    stride_vk,
    stride_oz,
    stride_oh,
    stride_om,
    stride_ok,
    seqlen_q,
    seqlen_k,
    BLOCK_M: tl.constexpr,
    BLOCK_N: tl.constexpr,
    HEAD_DIM: tl.constexpr,
    CAUSAL: tl.constexpr,
):
    start_m = tl.program_id(0)
    off_hz = tl.program_id(1)
    q_off = off_hz * stride_qh
    k_off = off_hz * stride_kh
    v_off = off_hz * stride_vh
    offs_m = start_m * BLOCK_M + tl.arange(0, BLOCK_M)
    offs_d = tl.arange(0, HEAD_DIM)
    offs_n = tl.arange(0, BLOCK_N)
    q_ptrs = Q + q_off + offs_m[:, None] * stride_qm + offs_d[None, :] * stride_qk
    k_ptrs = K + k_off + offs_d[:, None] * stride_kk + offs_n[None, :] * stride_kn
    v_ptrs = V + v_off + offs_n[:, None] * stride_vn + offs_d[None, :] * stride_vk
    m_i = tl.full([BLOCK_M], float("-inf"), dtype=tl.float32)
    l_i = tl.zeros([BLOCK_M], dtype=tl.float32) + 1.0
    acc = tl.zeros([BLOCK_M, HEAD_DIM], dtype=tl.float32)
    q = tl.load(q_ptrs)
    acc, l_i, m_i = _attn_fwd_inner(
        acc,
        l_i,
        m_i,
        q,
        k_ptrs,
        v_ptrs,
        sm_scale,
        stride_kn,
        stride_vn,
        start_m,
        seqlen_k,
        BLOCK_M,
        BLOCK_N,
        HEAD_DIM,
        CAUSAL,
    )
    acc = acc / l_i[:, None]
    lse = m_i + tl.math.log2(l_i) / 1.4426950408889634
    o_ptrs = (
        Out
        + off_hz * stride_oh
        + offs_m[:, None] * stride_om
        + offs_d[None, :] * stride_ok
    )
    tl.store(o_ptrs, acc.to(Out.dtype.element_ty))
    tl.store(Lse + off_hz * seqlen_q + offs_m, lse)

# config = {"BLOCK_M": 64, "BLOCK_N": 16, "HEAD_DIM": 256, "arch": "sm_100", "causal": false, "dtype": "bf16", "num_stages": 2, "num_warps": 8}
# arch = sm_100


// ===== COMPILED SASS (sm_100a) =====

	.target	sm_100a

	.elftype	@"ET_EXEC"


//--------------------- .note.nv.tkinfo           --------------------------
	.section	.note.nv.tkinfo,"",@"SHT_NOTE"
	.sectionflags	@"SHF_NOTE_NV_TKINFO"
	.tkinfo
        /*0018*/ 	.word	0x00000081
        /*0030*/ 	.string	""
        /*0030*/ 	.string	"ptxas-blackwell"
        /*0030*/ 	.string	"Cuda compilation tools, release 12.9, V12.9.86"
        /*0030*/ 	.string	"Build cuda_12.9.r12.9/compiler.36037853_0"
        /*0030*/ 	.string	"-v  -suppress-debug-info  -lineinfo  -arch sm_100a "



//--------------------- .note.nv.cuver            --------------------------
	.section	.note.nv.cuver,"",@"SHT_NOTE"
	.sectionflags	@"SHF_NOTE_NV_CUVER"
        /*0018*/ 	.short	0x0001
        /*001a*/ 	.short	0x0064
        /*001c*/ 	.short	0x0001
        /*001e*/ 	.short	0x0000
        /*0020*/ 	.short	0x0001
        /*0022*/ 	.short	0x0000


//--------------------- .nv.info                  --------------------------
	.section	.nv.info,"",@"SHT_CUDA_INFO"
	.align	4


	//----- nvinfo : EIATTR_REGCOUNT
	.align		4
        /*0000*/ 	.byte	0x04, 0x2f
        /*0002*/ 	.short	(.L_5 - .L_4)
	.align		4
.L_4:
        /*0004*/ 	.word	index@(attn_fwd)
        /*0008*/ 	.word	0x000000b4


	//----- nvinfo : EIATTR_FRAME_SIZE
	.align		4
.L_5:
        /*000c*/ 	.byte	0x04, 0x11
        /*000e*/ 	.short	(.L_7 - .L_6)
	.align		4
.L_6:
        /*0010*/ 	.word	index@($__internal_2_$__cuda_sm10x_tcgen05_guardrail_trap_unallocated_columns_being_dealloced)
        /*0014*/ 	.word	0x00000000


	//----- nvinfo : EIATTR_FRAME_SIZE
	.align		4
.L_7:
        /*0018*/ 	.byte	0x04, 0x11
        /*001a*/ 	.short	(.L_9 - .L_8)
	.align		4
.L_8:
        /*001c*/ 	.word	index@($__internal_1_$__cuda_sm10x_tcgen05_guardrail_trap_phase_invalid_during_alloc)
        /*0020*/ 	.word	0x00000000


	//----- nvinfo : EIATTR_FRAME_SIZE
	.align		4
.L_9:
        /*0024*/ 	.byte	0x04, 0x11
        /*0026*/ 	.short	(.L_11 - .L_10)
	.align		4
.L_10:
        /*0028*/ 	.word	index@($__internal_0_$__cuda_sm10x_tcgen05_guardrail_trap_col_being_dealloced_not_returned_by_alloc)
        /*002c*/ 	.word	0x00000000


	//----- nvinfo : EIATTR_FRAME_SIZE
	.align		4
.L_11:
        /*0030*/ 	.byte	0x04, 0x11
        /*0032*/ 	.short	(.L_13 - .L_12)
	.align		4
.L_12:
        /*0034*/ 	.word	index@(attn_fwd)
        /*0038*/ 	.word	0x00000000


	//----- nvinfo : EIATTR_MIN_STACK_SIZE
	.align		4
.L_13:
        /*003c*/ 	.byte	0x04, 0x12
        /*003e*/ 	.short	(.L_15 - .L_14)
	.align		4
.L_14:
        /*0040*/ 	.word	index@(attn_fwd)
        /*0044*/ 	.word	0x00000000
.L_15:


//--------------------- .nv.info.attn_fwd         --------------------------
	.section	.nv.info.attn_fwd,"",@"SHT_CUDA_INFO"
	.sectionflags	@""
	.align	4


	//----- nvinfo : EIATTR_CUDA_API_VERSION
	.align		4
        /*0000*/ 	.byte	0x04, 0x37
        /*0002*/ 	.short	(.L_17 - .L_16)
.L_16:
        /*0004*/ 	.word	0x00000081


	//----- nvinfo : EIATTR_KPARAM_INFO
	.align		4
.L_17:
        /*0008*/ 	.byte	0x04, 0x17
        /*000a*/ 	.short	(.L_19 - .L_18)
.L_18:
        /*000c*/ 	.word	0x00000000
        /*0010*/ 	.short	0x0019
        /*0012*/ 	.short	0x0080
        /*0014*/ 	.byte	0x00, 0xf4, 0x21, 0x00


	//----- nvinfo : EIATTR_KPARAM_INFO
	.align		4
.L_19:
        /*0018*/ 	.byte	0x04, 0x17
        /*001a*/ 	.short	(.L_21 - .L_20)
.L_20:
        /*001c*/ 	.word	0x00000000
        /*0020*/ 	.short	0x0018
        /*0022*/ 	.short	0x0078
        /*0024*/ 	.byte	0x00, 0xf4, 0x21, 0x00


	//----- nvinfo : EIATTR_KPARAM_INFO
	.align		4
.L_21:
        /*0028*/ 	.byte	0x04, 0x17
        /*002a*/ 	.short	(.L_23 - .L_22)
.L_22:
        /*002c*/ 	.word	0x00000000
        /*0030*/ 	.short	0x0017
        /*0032*/ 	.short	0x0070
        /*0034*/ 	.byte	0x00, 0xf0, 0x11, 0x00


	//----- nvinfo : EIATTR_KPARAM_INFO
	.align		4
.L_23:
        /*0038*/ 	.byte	0x04, 0x17
        /*003a*/ 	.short	(.L_25 - .L_24)
.L_24:
        /*003c*/ 	.word	0x00000000
        /*0040*/ 	.short	0x0016
        /*0042*/ 	.short	0x006c
        /*0044*/ 	.byte	0x00, 0xf0, 0x11, 0x00


	//----- nvinfo : EIATTR_KPARAM_INFO
	.align		4
.L_25:
        /*0048*/ 	.byte	0x04, 0x17
        /*004a*/ 	.short	(.L_27 - .L_26)
.L_26:
        /*004c*/ 	.word	0x00000000
        /*0050*/ 	.short	0x0015
        /*0052*/ 	.short	0x0068
        /*0054*/ 	.byte	0x00, 0xf0, 0x11, 0x00


	//----- nvinfo : EIATTR_KPARAM_INFO
	.align		4
.L_27:
        /*0058*/ 	.byte	0x04, 0x17
        /*005a*/ 	.short	(.L_29 - .L_28)
.L_28:
        /*005c*/ 	.word	0x00000000
        /*0060*/ 	.short	0x0014
        /*0062*/ 	.short	0x0064
        /*0064*/ 	.byte	0x00, 0xf0, 0x11, 0x00


	//----- nvinfo : EIATTR_KPARAM_INFO
	.align		4
.L_29:
        /*0068*/ 	.byte	0x04, 0x17
        /*006a*/ 	.short	(.L_31 - .L_30)
.L_30:
        /*006c*/ 	.word	0x00000000
        /*0070*/ 	.short	0x0013
        /*0072*/ 	.short	0x0060
        /*0074*/ 	.byte	0x00, 0xf0, 0x11, 0x00


	//----- nvinfo : EIATTR_KPARAM_INFO
	.align		4
.L_31:
        /*0078*/ 	.byte	0x04, 0x17
        /*007a*/ 	.short	(.L_33 - .L_32)
.L_32:
        /*007c*/ 	.word	0x00000000
        /*0080*/ 	.short	0x0012
        /*0082*/ 	.short	0x005c
        /*0084*/ 	.byte	0x00, 0xf0, 0x11, 0x00


	//----- nvinfo : EIATTR_KPARAM_INFO
	.align		4
.L_33:
        /*0088*/ 	.byte	0x04, 0x17
        /*008a*/ 	.short	(.L_35 - .L_34)
.L_34:
        /*008c*/ 	.word	0x00000000
        /*0090*/ 	.short	0x0011
        /*0092*/ 	.short	0x0058
        /*0094*/ 	.byte	0x00, 0xf0, 0x11, 0x00


	//----- nvinfo : EIATTR_KPARAM_INFO
	.align		4
.L_35:
        /*0098*/ 	.byte	0x04, 0x17
        /*009a*/ 	.short	(.L_37 - .L_36)
.L_36:
        /*009c*/ 	.word	0x00000000
        /*00a0*/ 	.short	0x0010
        /*00a2*/ 	.short	0x0054
        /*00a4*/ 	.byte	0x00, 0xf0, 0x11, 0x00


	//----- nvinfo : EIATTR_KPARAM_INFO
	.align		4
.L_37:
        /*00a8*/ 	.byte	0x04, 0x17
        /*00aa*/ 	.short	(.L_39 - .L_38)
.L_38:
        /*00ac*/ 	.word	0x00000000
        /*00b0*/ 	.short	0x000f
        /*00b2*/ 	.short	0x0050
        /*00b4*/ 	.byte	0x00, 0xf0, 0x11, 0x00


	//----- nvinfo : EIATTR_KPARAM_INFO
	.align		4
.L_39:
        /*00b8*/ 	.byte	0x04, 0x17
        /*00ba*/ 	.short	(.L_41 - .L_40)
.L_40:
        /*00bc*/ 	.word	0x00000000
        /*00c0*/ 	.short	0x000e
        /*00c2*/ 	.short	0x004c
        /*00c4*/ 	.byte	0x00, 0xf0, 0x11, 0x00


	//----- nvinfo : EIATTR_KPARAM_INFO
	.align		4
.L_41:
        /*00c8*/ 	.byte	0x04, 0x17
        /*00ca*/ 	.short	(.L_43 - .L_42)
.L_42:
        /*00cc*/ 	.word	0x00000000
        /*00d0*/ 	.short	0x000d
        /*00d2*/ 	.short	0x0048
        /*00d4*/ 	.byte	0x00, 0xf0, 0x11, 0x00


	//----- nvinfo : EIATTR_KPARAM_INFO
	.align		4
.L_43:
        /*00d8*/ 	.byte	0x04, 0x17
        /*00da*/ 	.short	(.L_45 - .L_44)
.L_44:
        /*00dc*/ 	.word	0x00000000
        /*00e0*/ 	.short	0x000c
        /*00e2*/ 	.short	0x0044
        /*00e4*/ 	.byte	0x00, 0xf0, 0x11, 0x00


	//----- nvinfo : EIATTR_KPARAM_INFO
	.align		4
.L_45:
        /*00e8*/ 	.byte	0x04, 0x17
        /*00ea*/ 	.short	(.L_47 - .L_46)
.L_46:
        /*00ec*/ 	.word	0x00000000
        /*00f0*/ 	.short	0x000b
        /*00f2*/ 	.short	0x0040
        /*00f4*/ 	.byte	0x00, 0xf0, 0x11, 0x00


	//----- nvinfo : EIATTR_KPARAM_INFO
	.align		4
.L_47:
        /*00f8*/ 	.byte	0x04, 0x17
        /*00fa*/ 	.short	(.L_49 - .L_48)
.L_48:
        /*00fc*/ 	.word	0x00000000
        /*0100*/ 	.short	0x000a
        /*0102*/ 	.short	0x003c
        /*0104*/ 	.byte	0x00, 0xf0, 0x11, 0x00


	//----- nvinfo : EIATTR_KPARAM_INFO
	.align		4
.L_49:
        /*0108*/ 	.byte	0x04, 0x17
        /*010a*/ 	.short	(.L_51 - .L_50)
.L_50:
        /*010c*/ 	.word	0x00000000
        /*0110*/ 	.short	0x0009
        /*0112*/ 	.short	0x0038
        /*0114*/ 	.byte	0x00, 0xf0, 0x11, 0x00


	//----- nvinfo : EIATTR_KPARAM_INFO
	.align		4
.L_51:
        /*0118*/ 	.byte	0x04, 0x17
        /*011a*/ 	.short	(.L_53 - .L_52)
.L_52:
        /*011c*/ 	.word	0x00000000
        /*0120*/ 	.short	0x0008
        /*0122*/ 	.short	0x0034
        /*0124*/ 	.byte	0x00, 0xf0, 0x11, 0x00


	//----- nvinfo : EIATTR_KPARAM_INFO
	.align		4
.L_53:
        /*0128*/ 	.byte	0x04, 0x17
        /*012a*/ 	.short	(.L_55 - .L_54)
.L_54:
        /*012c*/ 	.word	0x00000000
        /*0130*/ 	.short	0x0007
        /*0132*/ 	.short	0x0030
        /*0134*/ 	.byte	0x00, 0xf0, 0x11, 0x00


	//----- nvinfo : EIATTR_KPARAM_INFO
	.align		4
.L_55:
        /*0138*/ 	.byte	0x04, 0x17
        /*013a*/ 	.short	(.L_57 - .L_56)
.L_56:
        /*013c*/ 	.word	0x00000000
        /*0140*/ 	.short	0x0006
        /*0142*/ 	.short	0x002c
        /*0144*/ 	.byte	0x00, 0xf0, 0x11, 0x00


	//----- nvinfo : EIATTR_KPARAM_INFO
	.align		4
.L_57:
        /*0148*/ 	.byte	0x04, 0x17
        /*014a*/ 	.short	(.L_59 - .L_58)
.L_58:
        /*014c*/ 	.word	0x00000000
        /*0150*/ 	.short	0x0005
        /*0152*/ 	.short	0x0028
        /*0154*/ 	.byte	0x00, 0xf0, 0x11, 0x00


	//----- nvinfo : EIATTR_KPARAM_INFO
	.align		4
.L_59:
        /*0158*/ 	.byte	0x04, 0x17
        /*015a*/ 	.short	(.L_61 - .L_60)
.L_60:
        /*015c*/ 	.word	0x00000000
        /*0160*/ 	.short	0x0004
        /*0162*/ 	.short	0x0020
        /*0164*/ 	.byte	0x00, 0xf4, 0x21, 0x00


	//----- nvinfo : EIATTR_KPARAM_INFO
	.align		4
.L_61:
        /*0168*/ 	.byte	0x04, 0x17
        /*016a*/ 	.short	(.L_63 - .L_62)
.L_62:
        /*016c*/ 	.word	0x00000000
        /*0170*/ 	.short	0x0003
        /*0172*/ 	.short	0x0018
        /*0174*/ 	.byte	0x00, 0xf4, 0x21, 0x00


	//----- nvinfo : EIATTR_KPARAM_INFO
	.align		4
.L_63:
        /*0178*/ 	.byte	0x04, 0x17
        /*017a*/ 	.short	(.L_65 - .L_64)
.L_64:
        /*017c*/ 	.word	0x00000000
        /*0180*/ 	.short	0x0002
        /*0182*/ 	.short	0x0010
        /*0184*/ 	.byte	0x00, 0xf4, 0x21, 0x00


	//----- nvinfo : EIATTR_KPARAM_INFO
	.align		4
.L_65:
        /*0188*/ 	.byte	0x04, 0x17
        /*018a*/ 	.short	(.L_67 - .L_66)
.L_66:
        /*018c*/ 	.word	0x00000000
        /*0190*/ 	.short	0x0001
        /*0192*/ 	.short	0x0008
        /*0194*/ 	.byte	0x00, 0xf4, 0x21, 0x00


	//----- nvinfo : EIATTR_KPARAM_INFO
	.align		4
.L_67:
        /*0198*/ 	.byte	0x04, 0x17
        /*019a*/ 	.short	(.L_69 - .L_68)
.L_68:
        /*019c*/ 	.word	0x00000000
        /*01a0*/ 	.short	0x0000
        /*01a2*/ 	.short	0x0000
        /*01a4*/ 	.byte	0x00, 0xf4, 0x21, 0x00


	//----- nvinfo : EIATTR_AT_ENTRY_FRAGMENTS
	.align		4
.L_69:
        /*01a8*/ 	.byte	0x04, 0x4f
        /*01aa*/ 	.short	(.L_71 - .L_70)


	//   ....[0]....
.L_70:
        /*01ac*/ 	.word	0x00000004


	//----- nvinfo : EIATTR_RESERVED_SMEM_USED
	.align		4
.L_71:
        /*01b0*/ 	.byte	0x01, 0x41
	.zero		2


	//----- nvinfo : EIATTR_SPARSE_MMA_MASK
	.align		4
        /*01b4*/ 	.byte	0x03, 0x50
        /*01b6*/ 	.short	0x0000


	//----- nvinfo : EIATTR_TCGEN05_1CTA_USED
	.align		4
        /*01b8*/ 	.byte	0x01, 0x51
	.zero		2


	//----- nvinfo : EIATTR_MAXREG_COUNT
	.align		4
        /*01bc*/ 	.byte	0x03, 0x1b
        /*01be*/ 	.short	0x00ff


	//----- nvinfo : EIATTR_NUM_BARRIERS
	.align		4
        /*01c0*/ 	.byte	0x02, 0x4c
        /*01c2*/ 	.byte	0x01
	.zero		1


	//----- nvinfo : EIATTR_INT_WARP_WIDE_INSTR_OFFSETS
	.align		4
        /*01c4*/ 	.byte	0x04, 0x31
        /*01c6*/ 	.short	(.L_73 - .L_72)


	//   ....[0]....
.L_72:
        /*01c8*/ 	.word	0x00001740


	//   ....[1]....
        /*01cc*/ 	.word	0x00001750


	//   ....[2]....
        /*01d0*/ 	.word	0x00002130


	//   ....[3]....
        /*01d4*/ 	.word	0x00002200


	//   ....[4]....
        /*01d8*/ 	.word	0x00004500


	//   ....[5]....
        /*01dc*/ 	.word	0x00007f60


	//   ....[6]....
        /*01e0*/ 	.word	0x00007fb0


	//----- nvinfo : EIATTR_COOP_GROUP_MASK_REGIDS
	.align		4
.L_73:
        /*01e4*/ 	.byte	0x04, 0x29
        /*01e6*/ 	.short	(.L_75 - .L_74)


	//   ....[0]....
.L_74:
        /*01e8*/ 	.word	0xffffffff


	//   ....[1]....
        /*01ec*/ 	.word	0xffffffff


	//   ....[2]....
        /*01f0*/ 	.word	0xffffffff


	//   ....[3]....
        /*01f4*/ 	.word	0xffffffff


	//   ....[4]....
        /*01f8*/ 	.word	0xffffffff


	//   ....[5]....
        /*01fc*/ 	.word	0xffffffff


	//   ....[6]....
        /*0200*/ 	.word	0xffffffff


	//   ....[7]....
        /*0204*/ 	.word	0xffffffff


	//   ....[8]....
        /*0208*/ 	.word	0xffffffff


	//   ....[9]....
        /*020c*/ 	.word	0xffffffff


	//   ....[10]....
        /*0210*/ 	.word	0xffffffff


	//   ....[11]....
        /*0214*/ 	.word	0xffffffff


	//----- nvinfo : EIATTR_COOP_GROUP_INSTR_OFFSETS
	.align		4
.L_75:
        /*0218*/ 	.byte	0x04, 0x28
        /*021a*/ 	.short	(.L_77 - .L_76)


	//   ....[0]....
.L_76:
        /*021c*/ 	.word	0x00000050


	//   ....[1]....
        /*0220*/ 	.word	0x00000310


	//   ....[2]....
        /*0224*/ 	.word	0x00002ce0


	//   ....[3]....
        /*0228*/ 	.word	0x00002df0


	//   ....[4]....
        /*022c*/ 	.word	0x00003030


	//   ....[5]....
        /*0230*/ 	.word	0x00003340


	//   ....[6]....
        /*0234*/ 	.word	0x00004a20


	//   ....[7]....
        /*0238*/ 	.word	0x00004a70


	//   ....[8]....
        /*023c*/ 	.word	0x00004bd0


	//   ....[9]....
        /*0240*/ 	.word	0x00004c30


	//   ....[10]....
        /*0244*/ 	.word	0x00007df0


	//   ....[11]....
        /*0248*/ 	.word	0x00008060


	//----- nvinfo : EIATTR_VRC_CTA_INIT_COUNT
	.align		4
.L_77:
        /*024c*/ 	.byte	0x02, 0x4a
        /*024e*/ 	.byte	0x80
	.zero		1


	//----- nvinfo : EIATTR_MBARRIER_INSTR_OFFSETS
	.align		4
        /*0250*/ 	.byte	0x04, 0x39
        /*0252*/ 	.short	(.L_79 - .L_78)


	//   ....[0]....
.L_78:
        /*0254*/ 	.word	0x00001cf0
        /*0258*/ 	.word	0x000000ff
        /*025c*/ 	.word	0x00000000
        /*0260*/ 	.short	0x0100
        /*0262*/ 	.byte	0x04
	.zero		1


	//   ....[1]....
        /*0264*/ 	.word	0x000021a0
        /*0268*/ 	.word	0x000000ff
        /*026c*/ 	.word	0x0000e008
        /*0270*/ 	.short	0x0100
        /*0272*/ 	.byte	0x06
	.zero		1


	//   ....[2]....
        /*0274*/ 	.word	0x000023f0
        /*0278*/ 	.word	0x000000ff
        /*027c*/ 	.word	0x0000a000
        /*0280*/ 	.short	0x0100
        /*0282*/ 	.byte	0x06
	.zero		1


	//   ....[3]....
        /*0284*/ 	.word	0x00002a80
        /*0288*/ 	.word	0x000000ff
        /*028c*/ 	.word	0x0000a000
        /*0290*/ 	.short	0x010a
        /*0292*/ 	.byte	0x06
	.zero		1


	//   ....[4]....
        /*0294*/ 	.word	0x00002c00
        /*0298*/ 	.word	0x000000ff
        /*029c*/ 	.word	0x0000a000
        /*02a0*/ 	.short	0x0108
        /*02a2*/ 	.byte	0x06
	.zero		1


	//   ....[5]....
        /*02a4*/ 	.word	0x00004640
        /*02a8*/ 	.word	0x000000ff
        /*02ac*/ 	.word	0x0000e010
        /*02b0*/ 	.short	0x0100
        /*02b2*/ 	.byte	0x06
	.zero		1


	//   ....[6]....
        /*02b4*/ 	.word	0x00004920
        /*02b8*/ 	.word	0x000000ff
        /*02bc*/ 	.word	0x0000e010
        /*02c0*/ 	.short	0x010a
        /*02c2*/ 	.byte	0x06
	.zero		1


	//   ....[7]....
        /*02c4*/ 	.word	0x000049a0
        /*02c8*/ 	.word	0x000000ff
        /*02cc*/ 	.word	0x0000e010
        /*02d0*/ 	.short	0x0108
        /*02d2*/ 	.byte	0x06
	.zero		1


	//   ....[8]....
        /*02d4*/ 	.word	0x00004c90
        /*02d8*/ 	.word	0x000000ff
        /*02dc*/ 	.word	0x00000000
        /*02e0*/ 	.short	0x010a
        /*02e2*/ 	.byte	0x04
	.zero		1


	//   ....[9]....
        /*02e4*/ 	.word	0x00005790
        /*02e8*/ 	.word	0x000000ff
        /*02ec*/ 	.word	0x00000000
        /*02f0*/ 	.short	0x010a
        /*02f2*/ 	.byte	0x04
	.zero		1


	//   ....[10]....
        /*02f4*/ 	.word	0x00005980
        /*02f8*/ 	.word	0x000000ff
        /*02fc*/ 	.word	0x0000e000
        /*0300*/ 	.short	0x0108
        /*0302*/ 	.byte	0x06
	.zero		1


	//   ....[11]....
        /*0304*/ 	.word	0x00005a50
        /*0308*/ 	.word	0x000000ff
        /*030c*/ 	.word	0x0000e008
        /*0310*/ 	.short	0x0108
        /*0312*/ 	.byte	0x06
	.zero		1


	//   ....[12]....
        /*0314*/ 	.word	0x00008080
        /*0318*/ 	.word	0x000000ff
        /*031c*/ 	.word	0x0000a000
        /*0320*/ 	.short	0x010a
        /*0322*/ 	.byte	0x06
	.zero		1


	//   ....[13]....
        /*0324*/ 	.word	0x000080b0
        /*0328*/ 	.word	0x000000ff
        /*032c*/ 	.word	0x0000e010
        /*0330*/ 	.short	0x010a
        /*0332*/ 	.byte	0x06
	.zero		1


	//   ....[14]....
        /*0334*/ 	.word	0x000080e0
        /*0338*/ 	.word	0x000000ff
        /*033c*/ 	.word	0x00000000
        /*0340*/ 	.short	0x010a
        /*0342*/ 	.byte	0x04
	.zero		1


	//   ....[15]....
        /*0344*/ 	.word	0x00008110
        /*0348*/ 	.word	0x000000ff
        /*034c*/ 	.word	0x00000000
        /*0350*/ 	.short	0x010a
        /*0352*/ 	.byte	0x04
	.zero		1


	//----- nvinfo : EIATTR_NUM_MBARRIERS
	.align		4
.L_79:
        /*0354*/ 	.byte	0x03, 0x38
        /*0356*/ 	.short	0xffff


	//----- nvinfo : EIATTR_EXIT_INSTR_OFFSETS
	.align		4
        /*0358*/ 	.byte	0x04, 0x1c
        /*035a*/ 	.short	(.L_81 - .L_80)


	//   ....[0]....
.L_80:
        /*035c*/ 	.word	0x00008070


	//----- nvinfo : EIATTR_REQNTID
	.align		4
.L_81:
        /*0360*/ 	.byte	0x04, 0x10
        /*0362*/ 	.short	(.L_83 - .L_82)
.L_82:
        /*0364*/ 	.word	0x00000100
        /*0368*/ 	.word	0x00000001
        /*036c*/ 	.word	0x00000001


	//----- nvinfo : EIATTR_CRS_STACK_SIZE
	.align		4
.L_83:
        /*0370*/ 	.byte	0x04, 0x1e
        /*0372*/ 	.short	(.L_85 - .L_84)
.L_84:
        /*0374*/ 	.word	0x00000000


	//----- nvinfo : EIATTR_CBANK_PARAM_SIZE
	.align		4
.L_85:
        /*0378*/ 	.byte	0x03, 0x19
        /*037a*/ 	.short	0x0088


	//----- nvinfo : EIATTR_PARAM_CBANK
	.align		4
        /*037c*/ 	.byte	0x04, 0x0a
        /*037e*/ 	.short	(.L_87 - .L_86)
	.align		4
.L_86:
        /*0380*/ 	.word	index@(.nv.constant0.attn_fwd)
        /*0384*/ 	.short	0x0380
        /*0386*/ 	.short	0x0088


	//----- nvinfo : EIATTR_SW_WAR
	.align		4
.L_87:
        /*0388*/ 	.byte	0x04, 0x36
        /*038a*/ 	.short	(.L_89 - .L_88)
.L_88:
        /*038c*/ 	.word	0x00000008
.L_89:


//--------------------- .nv.compat                --------------------------
	.section	.nv.compat,"",@"SHT_CUDA_COMPAT_INFO"
	.align	4
        /*0000*/ 	.byte	0x02, 0x02, 0x02, 0x00, 0x02, 0x05, 0x05, 0x00, 0x02, 0x03, 0x00, 0x00, 0x02, 0x06, 0x01, 0x00


//--------------------- .nv.callgraph             --------------------------
	.section	.nv.callgraph,"",@"SHT_CUDA_CALLGRAPH"
	.align	4
	.sectionentsize	8
	.align		4
        /*0000*/ 	.word	0x00000000
	.align		4
        /*0004*/ 	.word	0xffffffff
	.align		4
        /*0008*/ 	.word	0x00000000
	.align		4
        /*000c*/ 	.word	0xfffffffe
	.align		4
        /*0010*/ 	.word	0x00000000
	.align		4
        /*0014*/ 	.word	0xfffffffd
	.align		4
        /*0018*/ 	.word	0x00000000
	.align		4
        /*001c*/ 	.word	0xfffffffc


//--------------------- .nv.constant4             --------------------------
	.section	.nv.constant4,"a",@progbits
	.align	8
	.align		8
.nv.constant4:
        /*0000*/ 	.dword	_$_str


//--------------------- .text.attn_fwd            --------------------------
	.section	.text.attn_fwd,"ax",@progbits
	.align	128
        .global         attn_fwd
        .type           attn_fwd,@function
        .size           attn_fwd,(.L_x_28 - attn_fwd)
        .other          attn_fwd,@"STO_CUDA_ENTRY STV_DEFAULT"
attn_fwd:
.text.attn_fwd:
[----:B------:R-:W0:Y:S01]  /*0000*/  LDC R1, c[0x0][0x37c] ;  /* 0x0000df00ff017b82 */ /* 0x000e220000000800 */
[----:B------:R-:W1:Y:S02]  /*0010*/  S2R R0, SR_TID.X ;  /* 0x0000000000007919 */ /* 0x000e640000002100 */
[----:B-1----:R-:W-:-:S13]  /*0020*/  ISETP.GE.U32.AND P1, PT, R0, 0x20, PT ;  /* 0x000000200000780c */ /* 0x002fda0003f26070 */
[----:B------:R-:W-:Y:S05]  /*0030*/  @P1 BRA `(.L_x_0) ;  /* 0x0000000000b81947 */ /* 0x000fea0003800000 */
[----:B------:R-:W1:Y:S01]  /*0040*/  S2UR UR6, SR_CgaCtaId ;  /* 0x00000000000679c3 */ /* 0x000e620000008800 */
[----:B------:R-:W-:Y:S01]  /*0050*/  NOP ;  /* 0x0000000000007918 */ /* 0x000fe20000000000 */
[----:B------:R-:W-:Y:S02]  /*0060*/  UMOV UR4, 0x40 ;  /* 0x0000004000047882 */ /* 0x000fe40000000000 */
[----:B-1----:R-:W-:-:S09]  /*0070*/  ULEA UR4, UR6, UR4, 0x18 ;  /* 0x0000000406047291 */ /* 0x002fd2000f8ec0ff */
[----:B------:R-:W1:Y:S01]  /*0080*/  LDS.U8 R2, [UR4] ;  /* 0x00000004ff027984 */ /* 0x000e620008000000 */
[----:B------:R-:W-:Y:S02]  /*0090*/  UMOV UR4, 0x400 ;  /* 0x0000040000047882 */ /* 0x000fe40000000000 */
[----:B------:R-:W-:Y:S01]  /*00a0*/  ULEA UR4, UR6, UR4, 0x18 ;  /* 0x0000000406047291 */ /* 0x000fe2000f8ec0ff */
[----:B-1----:R-:W-:-:S13]  /*00b0*/  ISETP.NE.AND P0, PT, R2, RZ, PT ;  /* 0x000000ff0200720c */ /* 0x002fda0003f05270 */
[----:B------:R-:W-:Y:S05]  /*00c0*/  @P0 BRA `(.L_x_1) ;  /* 0x00000000007c0947 */ /* 0x000fea0003800000 */
[----:B------:R-:W-:-:S13]  /*00d0*/  ELECT P0, URZ, PT ;  /* 0x0000000000ff782f */ /* 0x000fda0003800000 */
[----:B------:R-:W-:Y:S05]  /*00e0*/  @!P0 BRA `(.L_x_2) ;  /* 0x0000000000848947 */ /* 0x000fea0003800000 */
[----:B------:R-:W-:Y:S01]  /*00f0*/  UMOV UR5, 0x10 ;  /* 0x0000001000057882 */ /* 0x000fe20000000000 */
[----:B------:R-:W-:Y:S02]  /*0100*/  IMAD.MOV.U32 R5, RZ, RZ, 0x1 ;  /* 0x00000001ff057424 */ /* 0x000fe400078e00ff */
[----:B------:R-:W-:Y:S02]  /*0110*/  IMAD.MOV.U32 R3, RZ, RZ, 0xffff ;  /* 0x0000ffffff037424 */ /* 0x000fe400078e00ff */
[----:B------:R-:W-:Y:S04]  /*0120*/  DEPBAR.LE SB1, 0x36 ;  /* 0x00009d800000791a */ /* 0x000fe80000000000 */
[----:B------:R-:W1:Y:S02]  /*0130*/  UTCATOMSWS.FIND_AND_SET.ALIGN UP0, UR5, UR5 ;  /* 0x00000005000575e3 */ /* 0x000e640008000800 */
[----:B-1----:R-:W-:-:S04]  /*0140*/  PLOP3.LUT P0, PT, PT, PT, UP0, 0x80, 0x8 ;  /* 0x000000000008781c */ /* 0x002fc80003f0f008 */
[----:B------:R-:W-:-:S04]  /*0150*/  SEL R2, RZ, 0xffffffff, !P0 ;  /* 0xffffffffff027807 */ /* 0x000fc80004000000 */
[----:B------:R-:W-:Y:S01]  /*0160*/  ISETP.NE.AND P0, PT, R2, RZ, PT ;  /* 0x000000ff0200720c */ /* 0x000fe20003f05270 */
[----:B------:R-:W-:-:S12]  /*0170*/  IMAD.U32 R2, RZ, RZ, UR5 ;  /* 0x00000005ff027e24 */ /* 0x000fd8000f8e00ff */
[----:B------:R-:W-:Y:S05]  /*0180*/  @P0 BRA `(.L_x_3) ;  /* 0x0000000000240947 */ /* 0x000fea0003800000 */
.L_x_4:
[----:B------:R-:W-:Y:S05]  /*0190*/  NANOSLEEP 0x64 ;  /* 0x000000640000795d */ /* 0x000fea0003800000 */
[----:B------:R-:W-:-:S05]  /*01a0*/  UMOV UR5, 0x10 ;  /* 0x0000001000057882 */ /* 0x000fca0000000000 */
[----:B------:R-:W-:Y:S04]  /*01b0*/  DEPBAR.LE SB1, 0x36 ;  /* 0x00009d800000791a */ /* 0x000fe80000000000 */
[----:B------:R-:W1:Y:S02]  /*01c0*/  UTCATOMSWS.FIND_AND_SET.ALIGN UP0, UR5, UR5 ;  /* 0x00000005000575e3 */ /* 0x000e640008000800 */
[----:B-1----:R-:W-:-:S04]  /*01d0*/  PLOP3.LUT P0, PT, PT, PT, UP0, 0x80, 0x8 ;  /* 0x000000000008781c */ /* 0x002fc80003f0f008 */
[----:B------:R-:W-:-:S04]  /*01e0*/  SEL R2, RZ, 0xffffffff, !P0 ;  /* 0xffffffffff027807 */ /* 0x000fc80004000000 */
[----:B------:R-:W-:Y:S01]  /*01f0*/  ISETP.NE.AND P0, PT, R2, RZ, PT ;  /* 0x000000ff0200720c */ /* 0x000fe20003f05270 */
[----:B------:R-:W-:-:S12]  /*0200*/  IMAD.U32 R2, RZ, RZ, UR5 ;  /* 0x00000005ff027e24 */ /* 0x000fd8000f8e00ff */
[----:B------:R-:W-:Y:S05]  /*0210*/  @!P0 BRA `(.L_x_4) ;  /* 0xfffffffc00dc8947 */ /* 0x000fea000383ffff */
.L_x_3:
[C---:B------:R-:W-:Y:S01]  /*0220*/  VIADD R4, R2.reuse, 0x10 ;  /* 0x0000001002047836 */ /* 0x040fe20000000000 */
[----:B------:R-:W-:Y:S01]  /*0230*/  UMOV UR5, 0x50 ;  /* 0x0000005000057882 */ /* 0x000fe20000000000 */
[----:B------:R-:W-:Y:S01]  /*0240*/  SHF.L.U32 R3, R3, R2, RZ ;  /* 0x0000000203037219 */ /* 0x000fe200000006ff */
[----:B------:R-:W-:Y:S01]  /*0250*/  ULEA UR5, UR6, UR5, 0x18 ;  /* 0x0000000506057291 */ /* 0x000fe2000f8ec0ff */
[----:B------:R-:W-:Y:S01]  /*0260*/  IMAD.SHL.U32 R2, R2, 0x20, RZ ;  /* 0x0000002002027824 */ /* 0x000fe200078e00ff */
[----:B------:R-:W-:-:S04]  /*0270*/  SHF.L.U32 R4, R5, R4, RZ ;  /* 0x0000000405047219 */ /* 0x000fc800000006ff */
[----:B------:R-:W-:-:S05]  /*0280*/  LOP3.LUT R3, R4, R3, RZ, 0xfc, !PT ;  /* 0x0000000304037212 */ /* 0x000fca00078efcff */
[----:B------:R1:W-:Y:S04]  /*0290*/  ATOMS.OR RZ, [UR5], R3 ;  /* 0x00000003ffff798c */ /* 0x0003e8000b000005 */
[----:B------:R1:W-:Y:S01]  /*02a0*/  STS [UR4], R2 ;  /* 0x00000002ff007988 */ /* 0x0003e20008000804 */
[----:B------:R-:W-:Y:S05]  /*02b0*/  BRA `(.L_x_2) ;  /* 0x0000000000107947 */ /* 0x000fea0003800000 */
.L_x_1:
[----:B------:R-:W-:-:S05]  /*02c0*/  IMAD.MOV.U32 R2, RZ, RZ, -0x1 ;  /* 0xffffffffff027424 */ /* 0x000fca00078e00ff */
[----:B------:R1:W-:Y:S02]  /*02d0*/  STS [UR4], R2 ;  /* 0x00000002ff007988 */ /* 0x0003e40008000804 */
[----:B-1----:R-:W-:-:S07]  /*02e0*/  MOV R2, 0x300 ;  /* 0x0000030000027802 */ /* 0x002fce0000000f00 */
[----:B0-----:R-:W-:Y:S05]  /*02f0*/  CALL.REL.NOINC `($__internal_1_$__cuda_sm10x_tcgen05_guardrail_trap_phase_invalid_during_alloc) ;  /* 0x0000007c009c7944 */ /* 0x001fea0003c00000 */
.L_x_2:
[----:B------:R-:W-:Y:S05]  /*0300*/  WARPSYNC.ALL ;  /* 0x0000000000007948 */ /* 0x000fea0003800000 */
[----:B------:R-:W-:Y:S01]  /*0310*/  NOP ;  /* 0x0000000000007918 */ /* 0x000fe20000000000 */
.L_x_0:
[----:B------:R-:W2:Y:S01]  /*0320*/  S2R R69, SR_CTAID.X ;  /* 0x0000000000457919 */ /* 0x000ea20000002500 */
[----:B------:R-:W3:Y:S01]  /*0330*/  S2UR UR9, SR_CTAID.Y ;  /* 0x00000000000979c3 */ /* 0x000ee20000002600 */
[----:B------:R-:W3:Y:S01]  /*0340*/  LDCU.64 UR4, c[0x0][0x3b0] ;  /* 0x00007600ff0477ac */ /* 0x000ee20008000a00 */
[----:B-1----:R-:W-:Y:S02]  /*0350*/  LOP3.LUT R2, R0, 0x3f, RZ, 0xc0, !PT ;  /* 0x0000003f00027812 */ /* 0x002fe400078ec0ff */
[----:B------:R-:W-:Y:S01]  /*0360*/  SHF.R.U32.HI R68, RZ, 0x6, R0 ;  /* 0x00000006ff447819 */ /* 0x000fe20000011600 */
[----:B------:R-:W-:Y:S01]  /*0370*/  UMOV UR6, 0x400 ;  /* 0x0000040000067882 */ /* 0x000fe20000000000 */
[----:B------:R-:W1:Y:S02]  /*0380*/  LDCU.64 UR10, c[0x0][0x358] ;  /* 0x00006b00ff0a77ac */ /* 0x000e640008000a00 */
[----:B------:R-:W4:Y:S01]  /*0390*/  S2UR UR8, SR_CgaCtaId ;  /* 0x00000000000879c3 */ /* 0x000f220000008800 */
[----:B------:R-:W-:-:S07]  /*03a0*/  SGXT.U32 R68, R68, 0x2 ;  /* 0x000000024444781a */ /* 0x000fce0000000000 */
[----:B------:R-:W0:Y:S08]  /*03b0*/  LDC R9, c[0x0][0x3b8] ;  /* 0x0000ee00ff097b82 */ /* 0x000e300000000800 */
[----:B------:R-:W1:Y:S01]  /*03c0*/  LDC.64 R10, c[0x0][0x380] ;  /* 0x0000e000ff0a7b82 */ /* 0x000e620000000a00 */
[----:B---3--:R-:W-:-:S04]  /*03d0*/  UIMAD UR4, UR9, UR4, URZ ;  /* 0x00000004090472a4 */ /* 0x008fc8000f8e02ff */
[----:B------:R-:W-:Y:S01]  /*03e0*/  USHF.L.U32 UR7, UR4, 0x1, URZ ;  /* 0x0000000104077899 */ /* 0x000fe200080006ff */
[----:B--2---:R-:W-:Y:S01]  /*03f0*/  IMAD R69, R69, 0x40, R2 ;  /* 0x0000004045457824 */ /* 0x004fe200078e0202 */
[----:B----4-:R-:W-:Y:S01]  /*0400*/  ULEA UR6, UR8, UR6, 0x18 ;  /* 0x0000000608067291 */ /* 0x010fe2000f8ec0ff */
[----:B------:R-:W-:Y:S02]  /*0410*/  BAR.SYNC.DEFER_BLOCKING 0x0 ;  /* 0x0000000000007b1d */ /* 0x000fe40000010000 */
[----:B------:R-:W-:Y:S01]  /*0420*/  IMAD R3, R69, UR5, RZ ;  /* 0x0000000545037c24 */ /* 0x000fe2000f8e02ff */
[----:B------:R-:W-:-:S03]  /*0430*/  UIMAD.WIDE UR4, UR4, 0x2, URZ ;  /* 0x00000002040478a5 */ /* 0x000fc6000f8e02ff */
[C---:B------:R-:W-:Y:S01]  /*0440*/  IMAD.HI R6, R3.reuse, 0x2, RZ ;  /* 0x0000000203067827 */ /* 0x040fe200078e02ff */
[----:B------:R-:W-:Y:S01]  /*0450*/  SHF.L.U32 R5, R3, 0x1, RZ ;  /* 0x0000000103057819 */ /* 0x000fe200000006ff */
[----:B------:R-:W2:Y:S02]  /*0460*/  LDC.64 R150, c[0x0][0x3c0] ;  /* 0x0000f000ff967b82 */ /* 0x000ea40000000a00 */
[----:B0-----:R-:W-:-:S04]  /*0470*/  IMAD R7, R68, R9, RZ ;  /* 0x0000000944077224 */ /* 0x001fc800078e02ff */
[----:B------:R-:W0:Y:S01]  /*0480*/  LDCU UR4, c[0x0][0x3c8] ;  /* 0x00007900ff0477ac */ /* 0x000e220008000800 */
[----:B-1----:R-:W-:Y:S01]  /*0490*/  IADD3 R8, P0, P2, R5, UR7, R10 ;  /* 0x0000000705087c10 */ /* 0x002fe2000fa1e00a */
[C---:B------:R-:W-:Y:S01]  /*04a0*/  IMAD R5, R9.reuse, 0x4, R7 ;  /* 0x0000000409057824 */ /* 0x040fe200078e0207 */
[----:B------:R-:W1:Y:S02]  /*04b0*/  LDC.64 R84, c[0x0][0x388] ;  /* 0x0000e200ff547b82 */ /* 0x000e640000000a00 */
[----:B------:R-:W-:Y:S01]  /*04c0*/  IADD3.X R6, PT, PT, R6, UR5, R11, P0, P2 ;  /* 0x0000000506067c10 */ /* 0x000fe200087e440b */
[----:B------:R-:W-:Y:S01]  /*04d0*/  IMAD R3, R9, 0x4, R5 ;  /* 0x0000000409037824 */ /* 0x000fe200078e0205 */
[C---:B------:R-:W-:Y:S01]  /*04e0*/  LEA R10, P0, R7.reuse, R8, 0x1 ;  /* 0x00000008070a7211 */ /* 0x040fe200078008ff */
[----:B------:R-:W3:Y:S03]  /*04f0*/  LDS R67, [UR6] ;  /* 0x00000006ff437984 */ /* 0x000ee60008000800 */
[----:B------:R-:W-:Y:S01]  /*0500*/  LEA.HI.X.SX32 R11, R7, R6, 0x1, P0 ;  /* 0x00000006070b7211 */ /* 0x000fe200000f0eff */
[----:B------:R-:W-:Y:S01]  /*0510*/  IMAD R7, R9, 0x4, R3 ;  /* 0x0000000409077824 */ /* 0x000fe200078e0203 */
[----:B------:R-:W-:Y:S01]  /*0520*/  BAR.SYNC.DEFER_BLOCKING 0x0 ;  /* 0x0000000000007b1d */ /* 0x000fe20000010000 */
[----:B------:R-:W-:-:S02]  /*0530*/  LEA R12, P0, R5, R8, 0x1 ;  /* 0x00000008050c7211 */ /* 0x000fc400078008ff */
[----:B------:R-:W-:Y:S01]  /*0540*/  IMAD R19, R9, 0x4, R7 ;  /* 0x0000000409137824 */ /* 0x000fe200078e0207 */
[----:B------:R-:W-:Y:S02]  /*0550*/  LEA R14, P2, R3, R8, 0x1 ;  /* 0x00000008030e7211 */ /* 0x000fe400078408ff */
[----:B------:R-:W-:Y:S01]  /*0560*/  LEA.HI.X.SX32 R13, R5, R6, 0x1, P0 ;  /* 0x00000006050d7211 */ /* 0x000fe200000f0eff */
[----:B------:R-:W-:Y:S01]  /*0570*/  IMAD R21, R9, 0x4, R19 ;  /* 0x0000000409157824 */ /* 0x000fe200078e0213 */
[----:B------:R-:W-:Y:S02]  /*0580*/  LEA R16, P0, R7, R8, 0x1 ;  /* 0x0000000807107211 */ /* 0x000fe400078008ff */
[-C--:B------:R-:W-:Y:S01]  /*0590*/  LEA.HI.X.SX32 R15, R3, R6.reuse, 0x1, P2 ;  /* 0x00000006030f7211 */ /* 0x080fe200010f0eff */
[----:B------:R-:W-:Y:S01]  /*05a0*/  IMAD R23, R9, 0x4, R21 ;  /* 0x0000000409177824 */ /* 0x000fe200078e0215 */
[----:B------:R-:W-:Y:S02]  /*05b0*/  LEA.HI.X.SX32 R17, R7, R6, 0x1, P0 ;  /* 0x0000000607117211 */ /* 0x000fe400000f0eff */
[----:B------:R-:W-:Y:S01]  /*05c0*/  LEA R18, P0, R19, R8, 0x1 ;  /* 0x0000000813127211 */ /* 0x000fe200078008ff */
[----:B------:R-:W-:-:S03]  /*05d0*/  IMAD R25, R9, 0x4, R23 ;  /* 0x0000000409197824 */ /* 0x000fc600078e0217 */
[----:B------:R-:W-:Y:S02]  /*05e0*/  LEA.HI.X.SX32 R19, R19, R6, 0x1, P0 ;  /* 0x0000000613137211 */ /* 0x000fe400000f0eff */
[C---:B------:R-:W-:Y:S01]  /*05f0*/  LEA R20, P0, R21.reuse, R8, 0x1 ;  /* 0x0000000815147211 */ /* 0x040fe200078008ff */
[----:B------:R4:W5:Y:S03]  /*0600*/  LDG.E.U16 R5, desc[UR10][R12.64] ;  /* 0x0000000a0c057981 */ /* 0x000966000c1e1500 */
[----:B------:R-:W-:Y:S02]  /*0610*/  LEA.HI.X.SX32 R21, R21, R6, 0x1, P0 ;  /* 0x0000000615157211 */ /* 0x000fe400000f0eff */
[-C--:B------:R-:W-:Y:S01]  /*0620*/  LEA R24, P0, R25, R8.reuse, 0x1 ;  /* 0x0000000819187211 */ /* 0x080fe200078008ff */
[----:B------:R0:W5:Y:S01]  /*0630*/  LDG.E.U16 R4, desc[UR10][R14.64] ;  /* 0x0000000a0e047981 */ /* 0x000162000c1e1500 */
[----:B------:R-:W-:-:S03]  /*0640*/  LEA R22, P2, R23, R8, 0x1 ;  /* 0x0000000817167211 */ /* 0x000fc600078408ff */
[----:B------:R1:W5:Y:S01]  /*0650*/  LDG.E.U16 R7, desc[UR10][R16.64] ;  /* 0x0000000a10077981 */ /* 0x000362000c1e1500 */
[----:B----4-:R-:W-:Y:S01]  /*0660*/  IMAD R13, R9, 0x4, R25 ;  /* 0x00000004090d7824 */ /* 0x010fe200078e0219 */
[----:B------:R-:W-:Y:S02]  /*0670*/  LEA.HI.X.SX32 R25, R25, R6, 0x1, P0 ;  /* 0x0000000619197211 */ /* 0x000fe400000f0eff */
[----:B------:R-:W5:Y:S02]  /*0680*/  LDG.E.U16 R3, desc[UR10][R10.64] ;  /* 0x0000000a0a037981 */ /* 0x000f64000c1e1500 */
[----:B0-----:R-:W-:Y:S02]  /*0690*/  LEA R15, R9, R13, 0x2 ;  /* 0x0000000d090f7211 */ /* 0x001fe400078e10ff */
[----:B-1----:R-:W-:-:S03]  /*06a0*/  LEA R16, P0, R13, R8, 0x1 ;  /* 0x000000080d107211 */ /* 0x002fc600078008ff */
[----:B------:R-:W-:Y:S01]  /*06b0*/  IMAD R27, R9, 0x4, R15 ;  /* 0x00000004091b7824 */ /* 0x000fe200078e020f */
[-C--:B------:R-:W-:Y:S01]  /*06c0*/  LEA.HI.X.SX32 R23, R23, R6.reuse, 0x1, P2 ;  /* 0x0000000617177211 */ /* 0x080fe200010f0eff */
[----:B------:R0:W5:Y:S01]  /*06d0*/  LDG.E.U16 R10, desc[UR10][R18.64] ;  /* 0x0000000a120a7981 */ /* 0x000162000c1e1500 */
[----:B------:R-:W-:Y:S01]  /*06e0*/  LEA.HI.X.SX32 R17, R13, R6, 0x1, P0 ;  /* 0x000000060d117211 */ /* 0x000fe200000f0eff */
[----:B------:R-:W-:Y:S02]  /*06f0*/  IMAD R29, R9, 0x4, R27 ;  /* 0x00000004091d7824 */ /* 0x000fe400078e021b */
[----:B------:R1:W5:Y:S04]  /*0700*/  LDG.E.U16 R12, desc[UR10][R22.64] ;  /* 0x0000000a160c7981 */ /* 0x000368000c1e1500 */
[----:B------:R4:W5:Y:S01]  /*0710*/  LDG.E.U16 R11, desc[UR10][R20.64] ;  /* 0x0000000a140b7981 */ /* 0x000962000c1e1500 */
[----:B0-----:R-:W-:-:S03]  /*0720*/  LEA R18, P0, R15, R8, 0x1 ;  /* 0x000000080f127211 */ /* 0x001fc600078008ff */
[----:B------:R0:W5:Y:S01]  /*0730*/  LDG.E.U16 R13, desc[UR10][R24.64] ;  /* 0x0000000a180d7981 */ /* 0x000162000c1e1500 */
[----:B-1----:R-:W-:Y:S01]  /*0740*/  IMAD R23, R9, 0x4, R29 ;  /* 0x0000000409177824 */ /* 0x002fe200078e021d */
[----:B------:R-:W-:Y:S02]  /*0750*/  LEA.HI.X.SX32 R19, R15, R6, 0x1, P0 ;  /* 0x000000060f137211 */ /* 0x000fe400000f0eff */
[----:B------:R1:W5:Y:S01]  /*0760*/  LDG.E.U16 R14, desc[UR10][R16.64] ;  /* 0x0000000a100e7981 */ /* 0x000362000c1e1500 */
[-C--:B----4-:R-:W-:Y:S02]  /*0770*/  LEA R20, P0, R29, R8.reuse, 0x1 ;  /* 0x000000081d147211 */ /* 0x090fe400078008ff */
[----:B------:R-:W-:Y:S01]  /*0780*/  LEA R26, P2, R27, R8, 0x1 ;  /* 0x000000081b1a7211 */ /* 0x000fe200078408ff */
[----:B------:R4:W5:Y:S01]  /*0790*/  LDG.E.U16 R15, desc[UR10][R18.64] ;  /* 0x0000000a120f7981 */ /* 0x000962000c1e1500 */
[----:B0-----:R-:W-:Y:S01]  /*07a0*/  IMAD R25, R9, 0x4, R23 ;  /* 0x0000000409197824 */ /* 0x001fe200078e0217 */
[----:B------:R-:W-:-:S02]  /*07b0*/  LEA.HI.X.SX32 R21, R29, R6, 0x1, P0 ;  /* 0x000000061d157211 */ /* 0x000fc400000f0eff */
[----:B------:R-:W-:Y:S01]  /*07c0*/  LEA R22, P0, R23, R8, 0x1 ;  /* 0x0000000817167211 */ /* 0x000fe200078008ff */
[----:B------:R-:W-:Y:S01]  /*07d0*/  IMAD R29, R9, 0x4, R25 ;  /* 0x00000004091d7824 */ /* 0x000fe200078e0219 */
[-C--:B------:R-:W-:Y:S01]  /*07e0*/  LEA.HI.X.SX32 R27, R27, R6.reuse, 0x1, P2 ;  /* 0x000000061b1b7211 */ /* 0x080fe200010f0eff */
[----:B------:R-:W5:Y:S01]  /*07f0*/  LDG.E.U16 R30, desc[UR10][R20.64] ;  /* 0x0000000a141e7981 */ /* 0x000f62000c1e1500 */
[----:B------:R-:W-:Y:S01]  /*0800*/  LEA.HI.X.SX32 R23, R23, R6, 0x1, P0 ;  /* 0x0000000617177211 */ /* 0x000fe200000f0eff */
[----:B------:R-:W-:Y:S01]  /*0810*/  IMAD R31, R9, 0x4, R29 ;  /* 0x00000004091f7824 */ /* 0x000fe200078e021d */
[-C--:B-1----:R-:W-:Y:S01]  /*0820*/  LEA R16, P0, R25, R8.reuse, 0x1 ;  /* 0x0000000819107211 */ /* 0x082fe200078008ff */
[----:B------:R0:W5:Y:S01]  /*0830*/  LDG.E.U16 R28, desc[UR10][R26.64] ;  /* 0x0000000a1a1c7981 */ /* 0x000162000c1e1500 */
[----:B------:R-:W-:Y:S02]  /*0840*/  LEA R24, P2, R29, R8, 0x1 ;  /* 0x000000081d187211 */ /* 0x000fe400078408ff */
[----:B------:R-:W-:Y:S01]  /*0850*/  LEA.HI.X.SX32 R17, R25, R6, 0x1, P0 ;  /* 0x0000000619117211 */ /* 0x000fe200000f0eff */
[----:B------:R1:W5:Y:S01]  /*0860*/  LDG.E.U16 R32, desc[UR10][R22.64] ;  /* 0x0000000a16207981 */ /* 0x000362000c1e1500 */
[----:B----4-:R-:W-:Y:S01]  /*0870*/  LEA R18, P0, R31, R8, 0x1 ;  /* 0x000000081f127211 */ /* 0x010fe200078008ff */
[----:B0-----:R-:W-:Y:S01]  /*0880*/  IMAD R27, R9, 0x4, R31 ;  /* 0x00000004091b7824 */ /* 0x001fe200078e021f */
[-C--:B------:R-:W-:Y:S01]  /*0890*/  LEA.HI.X.SX32 R25, R29, R6.reuse, 0x1, P2 ;  /* 0x000000061d197211 */ /* 0x080fe200010f0eff */
[----:B------:R-:W5:Y:S01]  /*08a0*/  LDG.E.U16 R33, desc[UR10][R16.64] ;  /* 0x0000000a10217981 */ /* 0x000f62000c1e1500 */
[----:B------:R-:W-:Y:S01]  /*08b0*/  LEA.HI.X.SX32 R19, R31, R6, 0x1, P0 ;  /* 0x000000061f137211 */ /* 0x000fe200000f0eff */
[----:B------:R-:W-:Y:S01]  /*08c0*/  IMAD R29, R9, 0x4, R27 ;  /* 0x00000004091d7824 */ /* 0x000fe200078e021b */
[C---:B------:R-:W-:Y:S01]  /*08d0*/  LEA R20, P0, R27.reuse, R8, 0x1 ;  /* 0x000000081b147211 */ /* 0x040fe200078008ff */
[----:B------:R0:W5:Y:S03]  /*08e0*/  LDG.E.U16 R34, desc[UR10][R24.64] ;  /* 0x0000000a18227981 */ /* 0x000166000c1e1500 */
[----:B------:R-:W-:Y:S01]  /*08f0*/  LEA.HI.X.SX32 R21, R27, R6, 0x1, P0 ;  /* 0x000000061b157211 */ /* 0x000fe200000f0eff */
[----:B------:R4:W5:Y:S01]  /*0900*/  LDG.E.U16 R35, desc[UR10][R18.64] ;  /* 0x0000000a12237981 */ /* 0x000962000c1e1500 */
[----:B------:R-:W-:-:S02]  /*0910*/  LEA R27, R9, R29, 0x2 ;  /* 0x0000001d091b7211 */ /* 0x000fc400078e10ff */
[----:B-1----:R-:W-:Y:S01]  /*0920*/  LEA R22, P0, R29, R8, 0x1 ;  /* 0x000000081d167211 */ /* 0x002fe200078008ff */
[----:B------:R1:W5:Y:S02]  /*0930*/  LDG.E.U16 R36, desc[UR10][R20.64] ;  /* 0x0000000a14247981 */ /* 0x000364000c1e1500 */
[----:B------:R-:W-:Y:S01]  /*0940*/  IMAD R31, R9, 0x4, R27 ;  /* 0x00000004091f7824 */ /* 0x000fe200078e021b */
[----:B------:R-:W-:-:S03]  /*0950*/  LEA.HI.X.SX32 R23, R29, R6, 0x1, P0 ;  /* 0x000000061d177211 */ /* 0x000fc600000f0eff */
[----:B0-----:R-:W-:Y:S01]  /*0960*/  IMAD R25, R9, 0x4, R31 ;  /* 0x0000000409197824 */ /* 0x001fe200078e021f */
[C---:B------:R-:W-:Y:S01]  /*0970*/  LEA R16, P0, R31.reuse, R8, 0x1 ;  /* 0x000000081f107211 */ /* 0x040fe200078008ff */
[----:B------:R0:W5:Y:S03]  /*0980*/  LDG.E.U16 R37, desc[UR10][R22.64] ;  /* 0x0000000a16257981 */ /* 0x000166000c1e1500 */
[----:B------:R-:W-:Y:S01]  /*0990*/  LEA.HI.X.SX32 R17, R31, R6, 0x1, P0 ;  /* 0x000000061f117211 */ /* 0x000fe200000f0eff */
[----:B------:R-:W-:Y:S01]  /*09a0*/  IMAD R29, R9, 0x4, R25 ;  /* 0x00000004091d7824 */ /* 0x000fe200078e0219 */
[-C--:B----4-:R-:W-:Y:S02]  /*09b0*/  LEA R18, P0, R25, R8.reuse, 0x1 ;  /* 0x0000000819127211 */ /* 0x090fe400078008ff */
[----:B------:R-:W-:Y:S01]  /*09c0*/  LEA R26, P2, R27, R8, 0x1 ;  /* 0x000000081b1a7211 */ /* 0x000fe200078408ff */
[----:B------:R-:W5:Y:S01]  /*09d0*/  LDG.E.U16 R39, desc[UR10][R16.64] ;  /* 0x0000000a10277981 */ /* 0x000f62000c1e1500 */
[-C--:B------:R-:W-:Y:S01]  /*09e0*/  LEA.HI.X.SX32 R19, R25, R6.reuse, 0x1, P0 ;  /* 0x0000000619137211 */ /* 0x080fe200000f0eff */
[----:B------:R-:W-:Y:S01]  /*09f0*/  IMAD R25, R9, 0x4, R29 ;  /* 0x0000000409197824 */ /* 0x000fe200078e021d */
[----:B------:R-:W-:-:S02]  /*0a00*/  LEA.HI.X.SX32 R27, R27, R6, 0x1, P2 ;  /* 0x000000061b1b7211 */ /* 0x000fc400010f0eff */
[----:B-1----:R-:W-:Y:S01]  /*0a10*/  LEA R20, P0, R29, R8, 0x1 ;  /* 0x000000081d147211 */ /* 0x002fe200078008ff */
[----:B------:R-:W-:Y:S01]  /*0a20*/  IMAD R31, R9, 0x4, R25 ;  /* 0x00000004091f7824 */ /* 0x000fe200078e0219 */
[----:B------:R-:W5:Y:S02]  /*0a30*/  LDG.E.U16 R40, desc[UR10][R18.64] ;  /* 0x0000000a12287981 */ /* 0x000f64000c1e1500 */
[----:B------:R-:W-:Y:S02]  /*0a40*/  LEA.HI.X.SX32 R21, R29, R6, 0x1, P0 ;  /* 0x000000061d157211 */ /* 0x000fe400000f0eff */
[----:B------:R1:W5:Y:S01]  /*0a50*/  LDG.E.U16 R38, desc[UR10][R26.64] ;  /* 0x0000000a1a267981 */ /* 0x000362000c1e1500 */
[-C--:B0-----:R-:W-:Y:S02]  /*0a60*/  LEA R22, P0, R31, R8.reuse, 0x1 ;  /* 0x000000081f167211 */ /* 0x081fe400078008ff */
[----:B------:R-:W-:Y:S01]  /*0a70*/  LEA R24, P2, R25, R8, 0x1 ;  /* 0x0000000819187211 */ /* 0x000fe200078408ff */
[----:B------:R0:W5:Y:S01]  /*0a80*/  LDG.E.U16 R41, desc[UR10][R20.64] ;  /* 0x0000000a14297981 */ /* 0x000162000c1e1500 */
[-C--:B------:R-:W-:Y:S01]  /*0a90*/  LEA.HI.X.SX32 R23, R31, R6.reuse, 0x1, P0 ;  /* 0x000000061f177211 */ /* 0x080fe200000f0eff */
[----:B-1----:R-:W-:Y:S01]  /*0aa0*/  IMAD R27, R9, 0x4, R31 ;  /* 0x00000004091b7824 */ /* 0x002fe200078e021f */
[----:B------:R-:W-:-:S03]  /*0ab0*/  LEA.HI.X.SX32 R25, R25, R6, 0x1, P2 ;  /* 0x0000000619197211 */ /* 0x000fc600010f0eff */
[----:B------:R-:W5:Y:S01]  /*0ac0*/  LDG.E.U16 R43, desc[UR10][R22.64] ;  /* 0x0000000a162b7981 */ /* 0x000f62000c1e1500 */
[----:B------:R-:W-:Y:S01]  /*0ad0*/  IMAD R29, R9, 0x4, R27 ;  /* 0x00000004091d7824 */ /* 0x000fe200078e021b */
[C---:B------:R-:W-:Y:S02]  /*0ae0*/  LEA R16, P0, R27.reuse, R8, 0x1 ;  /* 0x000000081b107211 */ /* 0x040fe400078008ff */
[----:B------:R1:W5:Y:S02]  /*0af0*/  LDG.E.U16 R42, desc[UR10][R24.64] ;  /* 0x0000000a182a7981 */ /* 0x000364000c1e1500 */
[----:B------:R-:W-:Y:S01]  /*0b00*/  LEA.HI.X.SX32 R17, R27, R6, 0x1, P0 ;  /* 0x000000061b117211 */ /* 0x000fe200000f0eff */
[----:B------:R-:W-:Y:S01]  /*0b10*/  IMAD R27, R9, 0x4, R29 ;  /* 0x00000004091b7824 */ /* 0x000fe200078e021d */
[----:B------:R-:W-:-:S03]  /*0b20*/  LEA R18, P0, R29, R8, 0x1 ;  /* 0x000000081d127211 */ /* 0x000fc600078008ff */
[----:B------:R4:W5:Y:S01]  /*0b30*/  LDG.E.U16 R44, desc[UR10][R16.64] ;  /* 0x0000000a102c7981 */ /* 0x000962000c1e1500 */
[----:B------:R-:W-:Y:S02]  /*0b40*/  LEA R31, R9, R27, 0x2 ;  /* 0x0000001b091f7211 */ /* 0x000fe400078e10ff */
[----:B------:R-:W-:Y:S02]  /*0b50*/  LEA.HI.X.SX32 R19, R29, R6, 0x1, P0 ;  /* 0x000000061d137211 */ /* 0x000fe400000f0eff */
[-C--:B0-----:R-:W-:Y:S01]  /*0b60*/  LEA R20, P0, R31, R8.reuse, 0x1 ;  /* 0x000000081f147211 */ /* 0x081fe200078008ff */
[----:B-1----:R-:W-:Y:S01]  /*0b70*/  IMAD R25, R9, 0x4, R31 ;  /* 0x0000000409197824 */ /* 0x002fe200078e021f */
[----:B------:R-:W-:Y:S01]  /*0b80*/  LEA R26, P2, R27, R8, 0x1 ;  /* 0x000000081b1a7211 */ /* 0x000fe200078408ff */
[----:B------:R0:W5:Y:S01]  /*0b90*/  LDG.E.U16 R45, desc[UR10][R18.64] ;  /* 0x0000000a122d7981 */ /* 0x000162000c1e1500 */
[----:B------:R-:W-:Y:S01]  /*0ba0*/  LEA.HI.X.SX32 R21, R31, R6, 0x1, P0 ;  /* 0x000000061f157211 */ /* 0x000fe200000f0eff */
[----:B------:R-:W-:Y:S01]  /*0bb0*/  IMAD R29, R9, 0x4, R25 ;  /* 0x00000004091d7824 */ /* 0x000fe200078e0219 */
[----:B------:R-:W-:-:S02]  /*0bc0*/  LEA R22, P0, R25, R8, 0x1 ;  /* 0x0000000819167211 */ /* 0x000fc400078008ff */
[-C--:B------:R-:W-:Y:S01]  /*0bd0*/  LEA.HI.X.SX32 R27, R27, R6.reuse, 0x1, P2 ;  /* 0x000000061b1b7211 */ /* 0x080fe200010f0eff */
[----:B------:R-:W5:Y:S01]  /*0be0*/  LDG.E.U16 R47, desc[UR10][R20.64] ;  /* 0x0000000a142f7981 */ /* 0x000f62000c1e1500 */
[----:B------:R-:W-:Y:S01]  /*0bf0*/  LEA.HI.X.SX32 R23, R25, R6, 0x1, P0 ;  /* 0x0000000619177211 */ /* 0x000fe200000f0eff */
[----:B------:R-:W-:Y:S01]  /*0c00*/  IMAD R25, R9, 0x4, R29 ;  /* 0x0000000409197824 */ /* 0x000fe200078e021d */
[----:B----4-:R-:W-:Y:S01]  /*0c10*/  LEA R16, P0, R29, R8, 0x1 ;  /* 0x000000081d107211 */ /* 0x010fe200078008ff */
[----:B------:R1:W5:Y:S02]  /*0c20*/  LDG.E.U16 R46, desc[UR10][R26.64] ;  /* 0x0000000a1a2e7981 */ /* 0x000364000c1e1500 */
[----:B------:R-:W-:Y:S01]  /*0c30*/  IMAD R31, R9, 0x4, R25 ;  /* 0x00000004091f7824 */ /* 0x000fe200078e0219 */
[----:B------:R-:W-:Y:S01]  /*0c40*/  LEA.HI.X.SX32 R17, R29, R6, 0x1, P0 ;  /* 0x000000061d117211 */ /* 0x000fe200000f0eff */
[----:B------:R4:W5:Y:S03]  /*0c50*/  LDG.E.U16 R48, desc[UR10][R22.64] ;  /* 0x0000000a16307981 */ /* 0x000966000c1e1500 */
[----:B0-----:R-:W-:Y:S01]  /*0c60*/  LEA R18, P0, R31, R8, 0x1 ;  /* 0x000000081f127211 */ /* 0x001fe200078008ff */
[----:B------:R0:W5:Y:S01]  /*0c70*/  LDG.E.U16 R49, desc[UR10][R16.64] ;  /* 0x0000000a10317981 */ /* 0x000162000c1e1500 */
[----:B-1----:R-:W-:-:S02]  /*0c80*/  IMAD R27, R9, 0x4, R31 ;  /* 0x00000004091b7824 */ /* 0x002fc400078e021f */
[----:B------:R-:W-:Y:S02]  /*0c90*/  LEA.HI.X.SX32 R19, R31, R6, 0x1, P0 ;  /* 0x000000061f137211 */ /* 0x000fe400000f0eff */
[----:B------:R-:W-:Y:S01]  /*0ca0*/  IMAD R29, R9, 0x4, R27 ;  /* 0x00000004091d7824 */ /* 0x000fe200078e021b */
[-C--:B------:R-:W-:Y:S02]  /*0cb0*/  LEA R20, P0, R27, R8.reuse, 0x1 ;  /* 0x000000081b147211 */ /* 0x080fe400078008ff */
[----:B------:R-:W5:Y:S01]  /*0cc0*/  LDG.E.U16 R51, desc[UR10][R18.64] ;  /* 0x0000000a12337981 */ /* 0x000f62000c1e1500 */
[----:B------:R-:W-:Y:S02]  /*0cd0*/  LEA R24, P2, R25, R8, 0x1 ;  /* 0x0000000819187211 */ /* 0x000fe400078408ff */
[-C--:B------:R-:W-:Y:S01]  /*0ce0*/  LEA.HI.X.SX32 R21, R27, R6.reuse, 0x1, P0 ;  /* 0x000000061b157211 */ /* 0x080fe200000f0eff */
[----:B------:R-:W-:Y:S01]  /*0cf0*/  IMAD R27, R9, 0x4, R29 ;  /* 0x00000004091b7824 */ /* 0x000fe200078e021d */
[----:B------:R-:W-:-:S02]  /*0d00*/  LEA.HI.X.SX32 R25, R25, R6, 0x1, P2 ;  /* 0x0000000619197211 */ /* 0x000fc400010f0eff */
[----:B----4-:R-:W-:Y:S01]  /*0d10*/  LEA R22, P0, R29, R8, 0x1 ;  /* 0x000000081d167211 */ /* 0x010fe200078008ff */
[----:B------:R-:W-:Y:S01]  /*0d20*/  IMAD R31, R9, 0x4, R27 ;  /* 0x00000004091f7824 */ /* 0x000fe200078e021b */
[----:B------:R-:W5:Y:S02]  /*0d30*/  LDG.E.U16 R52, desc[UR10][R20.64] ;  /* 0x0000000a14347981 */ /* 0x000f64000c1e1500 */
[----:B------:R-:W-:Y:S02]  /*0d40*/  LEA.HI.X.SX32 R23, R29, R6, 0x1, P0 ;  /* 0x000000061d177211 */ /* 0x000fe400000f0eff */
[----:B------:R1:W5:Y:S01]  /*0d50*/  LDG.E.U16 R50, desc[UR10][R24.64] ;  /* 0x0000000a18327981 */ /* 0x000362000c1e1500 */
[-C--:B0-----:R-:W-:Y:S02]  /*0d60*/  LEA R16, P0, R31, R8.reuse, 0x1 ;  /* 0x000000081f107211 */ /* 0x081fe400078008ff */
[----:B------:R-:W-:Y:S01]  /*0d70*/  LEA R26, P2, R27, R8, 0x1 ;  /* 0x000000081b1a7211 */ /* 0x000fe200078408ff */
[----:B------:R0:W5:Y:S01]  /*0d80*/  LDG.E.U16 R53, desc[UR10][R22.64] ;  /* 0x0000000a16357981 */ /* 0x000162000c1e1500 */
[----:B------:R-:W-:-:S02]  /*0d90*/  LEA.HI.X.SX32 R17, R31, R6, 0x1, P0 ;  /* 0x000000061f117211 */ /* 0x000fc400000f0eff */
[----:B-1----:R-:W-:-:S03]  /*0da0*/  LEA R25, R9, R31, 0x2 ;  /* 0x0000001f09197211 */ /* 0x002fc600078e10ff */
[----:B------:R-:W5:Y:S01]  /*0db0*/  LDG.E.U16 R55, desc[UR10][R16.64] ;  /* 0x0000000a10377981 */ /* 0x000f62000c1e1500 */
[----:B------:R-:W-:Y:S01]  /*0dc0*/  LEA R18, P0, R25, R8, 0x1 ;  /* 0x0000000819127211 */ /* 0x000fe200078008ff */
[----:B------:R-:W-:-:S03]  /*0dd0*/  IMAD R29, R9, 0x4, R25 ;  /* 0x00000004091d7824 */ /* 0x000fc600078e0219 */
[-C--:B------:R-:W-:Y:S01]  /*0de0*/  LEA.HI.X.SX32 R19, R25, R6.reuse, 0x1, P0 ;  /* 0x0000000619137211 */ /* 0x080fe200000f0eff */
[----:B------:R-:W-:Y:S01]  /*0df0*/  IMAD R25, R9, 0x4, R29 ;  /* 0x0000000409197824 */ /* 0x000fe200078e021d */
[----:B------:R-:W-:Y:S02]  /*0e00*/  LEA.HI.X.SX32 R27, R27, R6, 0x1, P2 ;  /* 0x000000061b1b7211 */ /* 0x000fe400010f0eff */
[----:B------:R-:W-:Y:S01]  /*0e10*/  LEA R20, P0, R29, R8, 0x1 ;  /* 0x000000081d147211 */ /* 0x000fe200078008ff */
[----:B------:R-:W-:Y:S01]  /*0e20*/  IMAD R31, R9, 0x4, R25 ;  /* 0x00000004091f7824 */ /* 0x000fe200078e0219 */
[----:B------:R-:W5:Y:S02]  /*0e30*/  LDG.E.U16 R56, desc[UR10][R18.64] ;  /* 0x0000000a12387981 */ /* 0x000f64000c1e1500 */
[----:B------:R-:W-:Y:S02]  /*0e40*/  LEA.HI.X.SX32 R21, R29, R6, 0x1, P0 ;  /* 0x000000061d157211 */ /* 0x000fe400000f0eff */
[----:B------:R1:W5:Y:S01]  /*0e50*/  LDG.E.U16 R54, desc[UR10][R26.64] ;  /* 0x0000000a1a367981 */ /* 0x000362000c1e1500 */
[----:B0-----:R-:W-:-:S02]  /*0e60*/  LEA R22, P0, R31, R8, 0x1 ;  /* 0x000000081f167211 */ /* 0x001fc400078008ff */
[----:B------:R-:W-:Y:S01]  /*0e70*/  LEA R24, P2, R25, R8, 0x1 ;  /* 0x0000000819187211 */ /* 0x000fe200078408ff */
[----:B------:R-:W5:Y:S01]  /*0e80*/  LDG.E.U16 R57, desc[UR10][R20.64] ;  /* 0x0000000a14397981 */ /* 0x000f62000c1e1500 */
        /* <DEDUP_REMOVED lines=10> */
[----:B------:R-:W-:Y:S01]  /*0f30*/  IMAD R31, R9, 0x4, R27 ;  /* 0x00000004091f7824 */ /* 0x000fe200078e021b */
[----:B------:R-:W-:Y:S01]  /*0f40*/  LEA.HI.X.SX32 R19, R29, R6, 0x1, P0 ;  /* 0x000000061d137211 */ /* 0x000fe200000f0eff */
[----:B------:R1:W5:Y:S02]  /*0f50*/  LDG.E.U16 R60, desc[UR10][R16.64] ;  /* 0x0000000a103c7981 */ /* 0x000364000c1e1500 */
[----:B0-----:R-:W-:Y:S01]  /*0f60*/  IMAD R25, R9, 0x4, R31 ;  /* 0x0000000409197824 */ /* 0x001fe200078e021f */
[C---:B------:R-:W-:Y:S01]  /*0f70*/  LEA R20, P0, R31.reuse, R8, 0x1 ;  /* 0x000000081f147211 */ /* 0x040fe200078008ff */
[----:B------:R0:W5:Y:S03]  /*0f80*/  LDG.E.U16 R61, desc[UR10][R18.64] ;  /* 0x0000000a123d7981 */ /* 0x000166000c1e1500 */
[----:B------:R-:W-:Y:S02]  /*0f90*/  LEA.HI.X.SX32 R21, R31, R6, 0x1, P0 ;  /* 0x000000061f157211 */ /* 0x000fe400000f0eff */
[----:B------:R-:W-:-:S02]  /*0fa0*/  LEA R22, P0, R25, R8, 0x1 ;  /* 0x0000000819167211 */ /* 0x000fc400078008ff */
[----:B------:R-:W-:Y:S01]  /*0fb0*/  LEA R29, R9, R25, 0x2 ;  /* 0x00000019091d7211 */ /* 0x000fe200078e10ff */
[----:B------:R-:W5:Y:S01]  /*0fc0*/  LDG.E.U16 R63, desc[UR10][R20.64] ;  /* 0x0000000a143f7981 */ /* 0x000f62000c1e1500 */
[----:B------:R-:W-:Y:S02]  /*0fd0*/  LEA R26, P2, R27, R8, 0x1 ;  /* 0x000000081b1a7211 */ /* 0x000fe400078408ff */
[-C--:B------:R-:W-:Y:S01]  /*0fe0*/  LEA.HI.X.SX32 R23, R25, R6.reuse, 0x1, P0 ;  /* 0x0000000619177211 */ /* 0x080fe200000f0eff */
[----:B------:R-:W-:Y:S01]  /*0ff0*/  IMAD R25, R9, 0x4, R29 ;  /* 0x0000000409197824 */ /* 0x000fe200078e021d */
[----:B------:R-:W-:Y:S02]  /*1000*/  LEA.HI.X.SX32 R27, R27, R6, 0x1, P2 ;  /* 0x000000061b1b7211 */ /* 0x000fe400010f0eff */
[----:B-1----:R-:W-:Y:S01]  /*1010*/  LEA R16, P0, R29, R8, 0x1 ;  /* 0x000000081d107211 */ /* 0x002fe200078008ff */
[----:B------:R-:W-:Y:S01]  /*1020*/  IMAD R31, R9, 0x4, R25 ;  /* 0x00000004091f7824 */ /* 0x000fe200078e0219 */
[----:B------:R-:W5:Y:S02]  /*1030*/  LDG.E.U16 R64, desc[UR10][R22.64] ;  /* 0x0000000a16407981 */ /* 0x000f64000c1e1500 */
[----:B------:R-:W-:-:S02]  /*1040*/  LEA.HI.X.SX32 R17, R29, R6, 0x1, P0 ;  /* 0x000000061d117211 */ /* 0x000fc400000f0eff */
[----:B------:R1:W5:Y:S01]  /*1050*/  LDG.E.U16 R62, desc[UR10][R26.64] ;  /* 0x0000000a1a3e7981 */ /* 0x000362000c1e1500 */
[-C--:B0-----:R-:W-:Y:S02]  /*1060*/  LEA R18, P0, R31, R8.reuse, 0x1 ;  /* 0x000000081f127211 */ /* 0x081fe400078008ff */
        /* <DEDUP_REMOVED lines=16> */
[----:B------:R-:W-:Y:S01]  /*1170*/  LEA R16, P0, R31, R8, 0x1 ;  /* 0x000000081f107211 */ /* 0x000fe200078008ff */
[----:B------:R0:W5:Y:S02]  /*1180*/  LDG.E.U16 R73, desc[UR10][R22.64] ;  /* 0x0000000a16497981 */ /* 0x000164000c1e1500 */
[----:B------:R-:W-:Y:S01]  /*1190*/  IMAD R29, R9, 0x4, R25 ;  /* 0x00000004091d7824 */ /* 0x000fe200078e0219 */
[----:B------:R-:W-:Y:S02]  /*11a0*/  LEA.HI.X.SX32 R17, R31, R6, 0x1, P0 ;  /* 0x000000061f117211 */ /* 0x000fe400000f0eff */
[----:B------:R-:W-:-:S02]  /*11b0*/  LEA R18, P0, R25, R8, 0x1 ;  /* 0x0000000819127211 */ /* 0x000fc400078008ff */
[----:B------:R-:W-:Y:S01]  /*11c0*/  LEA R26, P2, R27, R8, 0x1 ;  /* 0x000000081b1a7211 */ /* 0x000fe200078408ff */
[----:B------:R-:W5:Y:S01]  /*11d0*/  LDG.E.U16 R75, desc[UR10][R16.64] ;  /* 0x0000000a104b7981 */ /* 0x000f62000c1e1500 */
[-C--:B------:R-:W-:Y:S02]  /*11e0*/  LEA.HI.X.SX32 R19, R25, R6.reuse, 0x1, P0 ;  /* 0x0000000619137211 */ /* 0x080fe400000f0eff */
[----:B------:R-:W-:Y:S02]  /*11f0*/  LEA R25, R9, R29, 0x2 ;  /* 0x0000001d09197211 */ /* 0x000fe400078e10ff */
[----:B------:R-:W-:Y:S01]  /*1200*/  LEA.HI.X.SX32 R27, R27, R6, 0x1, P2 ;  /* 0x000000061b1b7211 */ /* 0x000fe200010f0eff */
[----:B------:R-:W5:Y:S01]  /*1210*/  LDG.E.U16 R76, desc[UR10][R18.64] ;  /* 0x0000000a124c7981 */ /* 0x000f62000c1e1500 */
[----:B-1----:R-:W-:Y:S01]  /*1220*/  LEA R20, P0, R29, R8, 0x1 ;  /* 0x000000081d147211 */ /* 0x002fe200078008ff */
[----:B------:R-:W-:Y:S02]  /*1230*/  IMAD R31, R9, 0x4, R25 ;  /* 0x00000004091f7824 */ /* 0x000fe400078e0219 */
[----:B------:R1:W5:Y:S01]  /*1240*/  LDG.E.U16 R74, desc[UR10][R26.64] ;  /* 0x0000000a1a4a7981 */ /* 0x000362000c1e1500 */
[----:B------:R-:W-:-:S02]  /*1250*/  LEA.HI.X.SX32 R21, R29, R6, 0x1, P0 ;  /* 0x000000061d157211 */ /* 0x000fc400000f0eff */
[-C--:B0-----:R-:W-:Y:S02]  /*1260*/  LEA R22, P0, R31, R8.reuse, 0x1 ;  /* 0x000000081f167211 */ /* 0x081fe400078008ff */
[----:B------:R-:W-:Y:S01]  /*1270*/  LEA R24, P2, R25, R8, 0x1 ;  /* 0x0000000819187211 */ /* 0x000fe200078408ff */
[----:B------:R0:W5:Y:S01]  /*1280*/  LDG.E.U16 R77, desc[UR10][R20.64] ;  /* 0x0000000a144d7981 */ /* 0x000162000c1e1500 */
[----:B-1----:R-:W-:Y:S01]  /*1290*/  IMAD R27, R9, 0x4, R31 ;  /* 0x00000004091b7824 */ /* 0x002fe200078e021f */
[----:B------:R-:W-:-:S03]  /*12a0*/  LEA.HI.X.SX32 R23, R31, R6, 0x1, P0 ;  /* 0x000000061f177211 */ /* 0x000fc600000f0eff */
[----:B------:R-:W-:Y:S01]  /*12b0*/  IMAD R29, R9, 0x4, R27 ;  /* 0x00000004091d7824 */ /* 0x000fe200078e021b */
[C---:B------:R-:W-:Y:S01]  /*12c0*/  LEA R16, P0, R27.reuse, R8, 0x1 ;  /* 0x000000081b107211 */ /* 0x040fe200078008ff */
[----:B------:R-:W5:Y:S03]  /*12d0*/  LDG.E.U16 R79, desc[UR10][R22.64] ;  /* 0x0000000a164f7981 */ /* 0x000f66000c1e1500 */
[-C--:B------:R-:W-:Y:S01]  /*12e0*/  LEA.HI.X.SX32 R17, R27, R6.reuse, 0x1, P0 ;  /* 0x000000061b117211 */ /* 0x080fe200000f0eff */
[----:B------:R-:W-:Y:S01]  /*12f0*/  IMAD R27, R9, 0x4, R29 ;  /* 0x00000004091b7824 */ /* 0x000fe200078e021d */
[----:B------:R-:W-:Y:S02]  /*1300*/  LEA.HI.X.SX32 R25, R25, R6, 0x1, P2 ;  /* 0x0000000619197211 */ /* 0x000fe400010f0eff */
[----:B------:R-:W-:Y:S01]  /*1310*/  LEA R18, P0, R29, R8, 0x1 ;  /* 0x000000081d127211 */ /* 0x000fe200078008ff */
[----:B------:R-:W-:Y:S01]  /*1320*/  IMAD R31, R9, 0x4, R27 ;  /* 0x00000004091f7824 */ /* 0x000fe200078e021b */
[----:B------:R-:W5:Y:S02]  /*1330*/  LDG.E.U16 R80, desc[UR10][R16.64] ;  /* 0x0000000a10507981 */ /* 0x000f64000c1e1500 */
[----:B------:R-:W-:-:S02]  /*1340*/  LEA.HI.X.SX32 R19, R29, R6, 0x1, P0 ;  /* 0x000000061d137211 */ /* 0x000fc400000f0eff */
[----:B------:R1:W5:Y:S01]  /*1350*/  LDG.E.U16 R78, desc[UR10][R24.64] ;  /* 0x0000000a184e7981 */ /* 0x000362000c1e1500 */
[-C--:B0-----:R-:W-:Y:S02]  /*1360*/  LEA R20, P0, R31, R8.reuse, 0x1 ;  /* 0x000000081f147211 */ /* 0x081fe400078008ff */
[----:B------:R-:W-:Y:S02]  /*1370*/  LEA R26, P2, R27, R8, 0x1 ;  /* 0x000000081b1a7211 */ /* 0x000fe400078408ff */
[----:B------:R-:W-:Y:S01]  /*1380*/  LOP3.LUT R70, R0, 0xff, RZ, 0xc0, !PT ;  /* 0x000000ff00467812 */ /* 0x000fe200078ec0ff */
[----:B--2---:R-:W-:Y:S01]  /*1390*/  IMAD R150, R150, UR9, RZ ;  /* 0x0000000996967c24 */ /* 0x004fe2000f8e02ff */
[----:B------:R-:W5:Y:S01]  /*13a0*/  LDG.E.U16 R18, desc[UR10][R18.64] ;  /* 0x0000000a12127981 */ /* 0x000f62000c1e1500 */
[----:B-1----:R-:W-:Y:S01]  /*13b0*/  IMAD R25, R9, 0x4, R31 ;  /* 0x0000000409197824 */ /* 0x002fe200078e021f */
[----:B------:R-:W-:-:S03]  /*13c0*/  LEA.HI.X.SX32 R21, R31, R6, 0x1, P0 ;  /* 0x000000061f157211 */ /* 0x000fc600000f0eff */
[----:B------:R-:W-:Y:S01]  /*13d0*/  IMAD R29, R9, 0x4, R25 ;  /* 0x00000004091d7824 */ /* 0x000fe200078e0219 */
[----:B------:R-:W-:Y:S02]  /*13e0*/  LEA R22, P0, R25, R8, 0x1 ;  /* 0x0000000819167211 */ /* 0x000fe400078008ff */
[-C--:B------:R-:W-:Y:S01]  /*13f0*/  LEA.HI.X.SX32 R27, R27, R6.reuse, 0x1, P2 ;  /* 0x000000061b1b7211 */ /* 0x080fe200010f0eff */
[----:B------:R-:W-:Y:S01]  /*1400*/  IMAD R31, R9, 0x4, R29 ;  /* 0x00000004091f7824 */ /* 0x000fe200078e021d */
[----:B------:R-:W-:Y:S01]  /*1410*/  LEA.HI.X.SX32 R23, R25, R6, 0x1, P0 ;  /* 0x0000000619177211 */ /* 0x000fe200000f0eff */
[----:B------:R-:W-:Y:S01]  /*1420*/  IMAD.SHL.U32 R87, R150, 0x2, RZ ;  /* 0x0000000296577824 */ /* 0x000fe200078e00ff */
[-C--:B------:R-:W-:Y:S01]  /*1430*/  LEA R16, P0, R29, R8.reuse, 0x1 ;  /* 0x000000081d107211 */ /* 0x080fe200078008ff */
[----:B------:R-:W5:Y:S01]  /*1440*/  LDG.E.U16 R26, desc[UR10][R26.64] ;  /* 0x0000000a1a1a7981 */ /* 0x000f62000c1e1500 */
[----:B------:R-:W-:Y:S02]  /*1450*/  LEA R9, R9, R31, 0x2 ;  /* 0x0000001f09097211 */ /* 0x000fe400078e10ff */
[----:B------:R-:W-:Y:S01]  /*1460*/  LEA R24, P2, R31, R8, 0x1 ;  /* 0x000000081f187211 */ /* 0x000fe200078408ff */
[----:B------:R-:W5:Y:S01]  /*1470*/  LDG.E.U16 R20, desc[UR10][R20.64] ;  /* 0x0000000a14147981 */ /* 0x000f62000c1e1500 */
[----:B------:R-:W-:-:S02]  /*1480*/  LEA.HI.X.SX32 R17, R29, R6, 0x1, P0 ;  /* 0x000000061d117211 */ /* 0x000fc400000f0eff */
[----:B------:R-:W-:Y:S01]  /*1490*/  LEA R8, P0, R9, R8, 0x1 ;  /* 0x0000000809087211 */ /* 0x000fe200078008ff */
[----:B------:R-:W5:Y:S01]  /*14a0*/  LDG.E.U16 R22, desc[UR10][R22.64] ;  /* 0x0000000a16167981 */ /* 0x000f62000c1e1500 */
[-C--:B------:R-:W-:Y:S02]  /*14b0*/  LEA.HI.X.SX32 R25, R31, R6.reuse, 0x1, P2 ;  /* 0x000000061f197211 */ /* 0x080fe400010f0eff */
[----:B------:R-:W-:Y:S01]  /*14c0*/  LEA.HI.X.SX32 R9, R9, R6, 0x1, P0 ;  /* 0x0000000609097211 */ /* 0x000fe200000f0eff */
[----:B------:R0:W5:Y:S01]  /*14d0*/  LDG.E.U16 R16, desc[UR10][R16.64] ;  /* 0x0000000a10107981 */ /* 0x000162000c1e1500 */
[----:B------:R-:W-:Y:S01]  /*14e0*/  SHF.R.U32.HI R6, RZ, 0x5, R0 ;  /* 0x00000005ff067819 */ /* 0x000fe20000011600 */
[----:B------:R-:W-:Y:S02]  /*14f0*/  IMAD.HI R150, R150, 0x2, RZ ;  /* 0x0000000296967827 */ /* 0x000fe400078e02ff */
[----:B------:R1:W5:Y:S01]  /*1500*/  LDG.E.U16 R8, desc[UR10][R8.64] ;  /* 0x0000000a08087981 */ /* 0x000362000c1e1500 */
[----:B------:R-:W-:Y:S01]  /*1510*/  R2UR UR35, R6 ;  /* 0x00000000062372ca */ /* 0x000fe200000e0000 */
[----:B------:R-:W-:Y:S01]  /*1520*/  IMAD R6, R70, UR4, RZ ;  /* 0x0000000446067c24 */ /* 0x000fe2000f8e02ff */
[----:B---3--:R-:W-:Y:S01]  /*1530*/  R2UR UR7, R67 ;  /* 0x00000000430772ca */ /* 0x008fe200000e0000 */
[----:B------:R2:W5:Y:S02]  /*1540*/  LDG.E.U16 R24, desc[UR10][R24.64] ;  /* 0x0000000a18187981 */ /* 0x000564000c1e1500 */
[----:B------:R-:W-:Y:S01]  /*1550*/  IMAD.SHL.U32 R86, R6, 0x2, RZ ;  /* 0x0000000206567824 */ /* 0x000fe200078e00ff */
[----:B0-----:R-:W-:Y:S01]  /*1560*/  LOP3.LUT R17, R0, 0xc0, RZ, 0xc0, !PT ;  /* 0x000000c000117812 */ /* 0x001fe200078ec0ff */
[----:B------:R-:W-:-:S03]  /*1570*/  IMAD.HI R6, R6, 0x2, RZ ;  /* 0x0000000206067827 */ /* 0x000fc600078e02ff */
[----:B------:R-:W-:Y:S01]  /*1580*/  SHF.R.U32.HI R82, RZ, 0x2, R17 ;  /* 0x00000002ff527819 */ /* 0x000fe20000011611 */
[----:B-1----:R-:W-:Y:S01]  /*1590*/  IMAD.SHL.U32 R9, R70, 0x2, RZ ;  /* 0x0000000246097824 */ /* 0x002fe200078e00ff */
[----:B------:R-:W-:-:S04]  /*15a0*/  IADD3 R86, P0, P2, R86, R84, R87 ;  /* 0x0000005456567210 */ /* 0x000fc80007a1e057 */
[----:B------:R-:W-:Y:S02]  /*15b0*/  LOP3.LUT R9, R9, R82, RZ, 0x3c, !PT ;  /* 0x0000005209097212 */ /* 0x000fe400078e3cff */
[----:B------:R-:W-:Y:S01]  /*15c0*/  IADD3.X R87, PT, PT, R6, R85, R150, P0, P2 ;  /* 0x0000005506577210 */ /* 0x000fe200007e4496 */
[----:B--2---:R-:W-:Y:S06]  /*15d0*/  @P1 BRA `(.L_x_5) ;  /* 0x0000000000181947 */ /* 0x004fec0003800000 */
[----:B------:R-:W-:Y:S01]  /*15e0*/  ELECT P0, URZ, PT ;  /* 0x0000000000ff782f */ /* 0x000fe20003800000 */
[----:B------:R-:W-:Y:S01]  /*15f0*/  IMAD.MOV.U32 R6, RZ, RZ, 0x1 ;  /* 0x00000001ff067424 */ /* 0x000fe200078e00ff */
[----:B------:R-:W-:Y:S01]  /*1600*/  UMOV UR4, 0x40 ;  /* 0x0000004000047882 */ /* 0x000fe20000000000 */
[----:B------:R-:W-:Y:S01]  /*1610*/  UVIRTCOUNT.DEALLOC.SMPOOL 0x80 ;  /* 0x000000800000784c */ /* 0x000fe20000000000 */
[----:B------:R-:W-:-:S09]  /*1620*/  ULEA UR4, UR8, UR4, 0x18 ;  /* 0x0000000408047291 */ /* 0x000fd2000f8ec0ff */
[----:B------:R0:W-:Y:S03]  /*1630*/  @P0 STS.U8 [UR4], R6 ;  /* 0x00000006ff000988 */ /* 0x0001e60008000004 */
.L_x_5:
[----:B------:R-:W-:Y:S01]  /*1640*/  USHF.L.U32 UR77, UR35, 0x15, URZ ;  /* 0x00000015234d7899 */ /* 0x000fe200080006ff */
[----:B-----5:R1:W-:Y:S01]  /*1650*/  STS.U16 [R9+UR6+0x400], R4 ;  /* 0x0004000409007988 */ /* 0x0203e20008000406 */
[----:B------:R-:W-:Y:S01]  /*1660*/  ULOP3.LUT UR34, UR35, 0x4, URZ, 0xc0, !UPT ;  /* 0x0000000423227892 */ /* 0x000fe2000f8ec0ff */
[----:B------:R-:W-:Y:S01]  /*1670*/  LOP3.LUT P2, RZ, R0, 0xff, RZ, 0xc0, !PT ;  /* 0x000000ff00ff7812 */ /* 0x000fe2000784c0ff */
[----:B------:R-:W-:Y:S01]  /*1680*/  ULOP3.LUT UR77, UR77, 0x600000, URZ, 0xc0, !UPT ;  /* 0x006000004d4d7892 */ /* 0x000fe2000f8ec0ff */
[----:B------:R2:W-:Y:S01]  /*1690*/  STS.U16 [R9+UR6], R3 ;  /* 0x0000000309007988 */ /* 0x0005e20008000406 */
[----:B------:R-:W-:Y:S01]  /*16a0*/  UMOV UR14, 0x1 ;  /* 0x00000001000e7882 */ /* 0x000fe20000000000 */
[----:B------:R-:W3:Y:S01]  /*16b0*/  LDCU UR13, c[0x0][0x3f0] ;  /* 0x00007e00ff0d77ac */ /* 0x000ee20008000800 */
[----:B0-----:R-:W-:Y:S01]  /*16c0*/  PRMT R6, RZ, 0x7610, R6 ;  /* 0x00007610ff067816 */ /* 0x001fe20000000006 */
[----:B------:R-:W-:Y:S01]  /*16d0*/  STS.U16 [R9+UR6+0x800], R10 ;  /* 0x0008000a09007988 */ /* 0x000fe20008000406 */
[----:B------:R-:W-:Y:S01]  /*16e0*/  UIADD3 UR8, UPT, UPT, UR7, UR77, URZ ;  /* 0x0000004d07087290 */ /* 0x000fe2000fffe0ff */
[----:B-1----:R-:W-:-:S02]  /*16f0*/  LOP3.LUT R4, R9, 0x40, RZ, 0x3c, !PT ;  /* 0x0000004009047812 */ /* 0x002fc400078e3cff */
[----:B------:R0:W-:Y:S01]  /*1700*/  STS.U16 [R9+UR6+0xc00], R12 ;  /* 0x000c000c09007988 */ /* 0x0001e20008000406 */
[----:B------:R-:W-:Y:S02]  /*1710*/  UIADD3 UR4, UPT, UPT, UR6, 0xe000, URZ ;  /* 0x0000e00006047890 */ /* 0x000fe4000fffe0ff */
[----:B------:R-:W-:Y:S01]  /*1720*/  ULEA UR8, UR34, UR8, 0x5 ;  /* 0x0000000822087291 */ /* 0x000fe2000f8e28ff */
[----:B------:R-:W-:Y:S01]  /*1730*/  STS.U16 [R9+UR6+0x1000], R14 ;  /* 0x0010000e09007988 */ /* 0x000fe20008000406 */
[----:B------:R-:W-:Y:S01]  /*1740*/  VOTEU.ALL UP1, P2 ;  /* 0x0000000000ff7886 */ /* 0x000fe20001020000 */
[----:B------:R-:W-:Y:S02]  /*1750*/  VOTEU.ALL UP2, P2 ;  /* 0x0000000000ff7886 */ /* 0x000fe40001040000 */
[----:B------:R-:W-:Y:S02]  /*1760*/  STS.U16 [R9+UR6+0x1400], R28 ;  /* 0x0014001c09007988 */ /* 0x000fe40008000406 */
[----:B------:R-:W-:-:S04]  /*1770*/  @!UP1 UIADD3 UR16, UPT, UPT, -UR14, 0x100000, URZ ;  /* 0x001000000e109890 */ /* 0x000fc8000fffe1ff */
[----:B------:R-:W-:Y:S02]  /*1780*/  @!UP1 USHF.L.U32 UR17, UR16, 0xb, URZ ;  /* 0x0000000b10119899 */ /* 0x000fe400080006ff */
[----:B------:R-:W-:Y:S01]  /*1790*/  @!UP1 USHF.L.U32 UR16, UR16, 0x1, URZ ;  /* 0x0000000110109899 */ /* 0x000fe200080006ff */
[----:B------:R-:W-:Y:S04]  /*17a0*/  STS.U16 [R9+UR6+0x1800], R32 ;  /* 0x0018002009007988 */ /* 0x000fe80008000406 */
        /* <DEDUP_REMOVED lines=24> */
[----:B------:R-:W-:Y:S01]  /*1930*/  STS.U16 [R9+UR6+0x7c00], R24 ;  /* 0x007c001809007988 */ /* 0x000fe20008000406 */
[C---:B--2---:R-:W-:Y:S01]  /*1940*/  IMAD.SHL.U32 R3, R151.reuse, 0x2, RZ ;  /* 0x0000000297037824 */ /* 0x044fe200078e00ff */
[CC--:B------:R-:W-:Y:S01]  /*1950*/  LEA R146, P3, R151.reuse, R86.reuse, 0x2 ;  /* 0x0000005697927211 */ /* 0x0c0fe200078610ff */
[C---:B------:R-:W-:Y:S01]  /*1960*/  IMAD R21, R151.reuse, 0xa, RZ ;  /* 0x0000000a97157824 */ /* 0x040fe200078e02ff */
[----:B------:R-:W-:Y:S01]  /*1970*/  STS.U16 [R4+UR6+0x200], R5 ;  /* 0x0002000504007988 */ /* 0x000fe20008000406 */
[----:B---3--:R-:W-:Y:S01]  /*1980*/  UISETP.GT.AND UP0, UPT, UR13, URZ, UPT ;  /* 0x000000ff0d00728c */ /* 0x008fe2000bf04270 */
[C---:B------:R-:W-:Y:S01]  /*1990*/  IMAD R25, R151.reuse, 0xc, RZ ;  /* 0x0000000c97197824 */ /* 0x040fe200078e02ff */
[----:B0-----:R-:W-:Y:S01]  /*19a0*/  PRMT R12, RZ, 0x7610, R12 ;  /* 0x00007610ff0c7816 */ /* 0x001fe2000000000c */
[----:B------:R-:W-:Y:S04]  /*19b0*/  STS.U16 [R4+UR6+0x600], R7 ;  /* 0x0006000704007988 */ /* 0x000fe80008000406 */
[----:B------:R0:W-:Y:S04]  /*19c0*/  STS.U16 [R4+UR6+0xa00], R11 ;  /* 0x000a000b04007988 */ /* 0x0001e80008000406 */
[----:B------:R1:W-:Y:S04]  /*19d0*/  STS.U16 [R4+UR6+0xe00], R13 ;  /* 0x000e000d04007988 */ /* 0x0003e80008000406 */
[----:B------:R-:W-:Y:S04]  /*19e0*/  STS.U16 [R4+UR6+0x1200], R15 ;  /* 0x0012000f04007988 */ /* 0x000fe80008000406 */
[----:B------:R-:W-:Y:S04]  /*19f0*/  STS.U16 [R4+UR6+0x1600], R30 ;  /* 0x0016001e04007988 */ /* 0x000fe80008000406 */
[----:B------:R2:W-:Y:S04]  /*1a00*/  STS.U16 [R4+UR6+0x1a00], R33 ;  /* 0x001a002104007988 */ /* 0x0005e80008000406 */
[----:B------:R-:W-:Y:S04]  /*1a10*/  STS.U16 [R4+UR6+0x1e00], R35 ;  /* 0x001e002304007988 */ /* 0x000fe80008000406 */
[----:B------:R-:W-:Y:S04]  /*1a20*/  STS.U16 [R4+UR6+0x2200], R37 ;  /* 0x0022002504007988 */ /* 0x000fe80008000406 */
[----:B------:R-:W-:Y:S04]  /*1a30*/  STS.U16 [R4+UR6+0x2600], R39 ;  /* 0x0026002704007988 */ /* 0x000fe80008000406 */
[----:B------:R3:W-:Y:S04]  /*1a40*/  STS.U16 [R4+UR6+0x2a00], R41 ;  /* 0x002a002904007988 */ /* 0x0007e80008000406 */
        /* <DEDUP_REMOVED lines=20> */
[----:B------:R4:W-:Y:S01]  /*1b90*/  STS.U16 [R4+UR6+0x7e00], R8 ;  /* 0x007e000804007988 */ /* 0x0009e20008000406 */
[----:B------:R-:W-:Y:S01]  /*1ba0*/  STTM.16dp32bit_t0_t15.x64 tmem[UR8], RZ ;  /* 0x000000ff000079ed */ /* 0x000fe20008b00008 */
[----:B------:R-:W-:Y:S01]  /*1bb0*/  STTM.16dp32bit_t16_t31.x64 tmem[UR8+0x40], RZ ;  /* 0x000040ff000079ed */ /* 0x000fe20008b20008 */
[----:B------:R-:W0:Y:S02]  /*1bc0*/  FENCE.VIEW.ASYNC.T ;  /* 0x00000000000073c6 */ /* 0x000e240000000200 */
[----:B0-----:R-:W-:Y:S01]  /*1bd0*/  BAR.SYNC.DEFER_BLOCKING 0x0 ;  /* 0x0000000000007b1d */ /* 0x001fe20000010000 */
[----:B------:R-:W-:Y:S01]  /*1be0*/  IMAD R11, R151, 0x6, RZ ;  /* 0x00000006970b7824 */ /* 0x000fe200078e02ff */
[-C--:B------:R-:W-:Y:S01]  /*1bf0*/  IADD3 R148, P4, PT, R3, R86.reuse, RZ ;  /* 0x0000005603947210 */ /* 0x080fe20007f9e0ff */
[----:B------:R-:W-:Y:S01]  /*1c00*/  IMAD R5, R151, 0x3, RZ ;  /* 0x0000000397057824 */ /* 0x000fe200078e02ff */
[-C--:B------:R-:W-:Y:S01]  /*1c10*/  LEA.HI.X.SX32 R147, R3, R87.reuse, 0x1, P3 ;  /* 0x0000005703937211 */ /* 0x080fe200018f0eff */
[----:B------:R-:W-:Y:S01]  /*1c20*/  IMAD.SHL.U32 R7, R151, 0x4, RZ ;  /* 0x0000000497077824 */ /* 0x000fe200078e00ff */
[-C--:B------:R-:W-:Y:S01]  /*1c30*/  IADD3 R144, P6, PT, R11, R86.reuse, RZ ;  /* 0x000000560b907210 */ /* 0x080fe20007fde0ff */
[C---:B------:R-:W-:Y:S01]  /*1c40*/  IMAD R29, R151.reuse, 0xe, RZ ;  /* 0x0000000e971d7824 */ /* 0x040fe200078e02ff */
[CC--:B------:R-:W-:Y:S01]  /*1c50*/  LEA.HI.X.SX32 R149, R151.reuse, R87.reuse, 0x1, P4 ;  /* 0x0000005797957211 */ /* 0x0c0fe200020f0eff */
[C---:B------:R-:W-:Y:S01]  /*1c60*/  IMAD R9, R151.reuse, 0x5, RZ ;  /* 0x0000000597097824 */ /* 0x040fe200078e02ff */
[CC--:B------:R-:W-:Y:S01]  /*1c70*/  LEA R142, P4, R151.reuse, R86.reuse, 0x3 ;  /* 0x00000056978e7211 */ /* 0x0c0fe200078818ff */
[----:B------:R-:W-:Y:S01]  /*1c80*/  IMAD R133, R151, 0x12, RZ ;  /* 0x0000001297857824 */ /* 0x000fe200078e02ff */
[-C--:B------:R-:W-:Y:S01]  /*1c90*/  IADD3 R140, P3, PT, R21, R86.reuse, RZ ;  /* 0x00000056158c7210 */ /* 0x080fe20007f7e0ff */
[C---:B-1----:R-:W-:Y:S01]  /*1ca0*/  IMAD R13, R151.reuse, 0x7, RZ ;  /* 0x00000007970d7824 */ /* 0x042fe200078e02ff */
[----:B------:R-:W-:Y:S01]  /*1cb0*/  PLOP3.LUT P5, PT, PT, PT, UP0, 0x80, 0x8 ;  /* 0x000000000008781c */ /* 0x000fe20003faf008 */
[----:B------:R-:W-:Y:S01]  /*1cc0*/  IMAD R131, R151, 0x14, RZ ;  /* 0x0000001497837824 */ /* 0x000fe200078e02ff */
[----:B--2---:R-:W-:Y:S01]  /*1cd0*/  PRMT R33, RZ, 0x7610, R33 ;  /* 0x00007610ff217816 */ /* 0x004fe20000000021 */
[----:B------:R-:W0:Y:S02]  /*1ce0*/  FENCE.VIEW.ASYNC.S ;  /* 0x00000000000073c6 */ /* 0x000e240000000000 */
[----:B0-----:R0:W1:Y:S02]  /*1cf0*/  @!UP2 SYNCS.EXCH.64 URZ, [UR4], UR16 ;  /* 0x0000001004ffa5b2 */ /* 0x0010640008000100 */
[----:B-1----:R-:W-:Y:S01]  /*1d00*/  BAR.SYNC.DEFER_BLOCKING 0x0 ;  /* 0x0000000000007b1d */ /* 0x002fe20000010000 */
[----:B------:R-:W-:Y:S01]  /*1d10*/  LEA.HI.X.SX32 R145, R5, R87, 0x1, P6 ;  /* 0x0000005705917211 */ /* 0x000fe200030f0eff */
[----:B------:R-:W-:Y:S01]  /*1d20*/  IMAD R129, R151, 0x16, RZ ;  /* 0x0000001697817824 */ /* 0x000fe200078e02ff */
[----:B------:R-:W-:-:S02]  /*1d30*/  IADD3 R138, P6, PT, R25, R86, RZ ;  /* 0x00000056198a7210 */ /* 0x000fc40007fde0ff */
[-C--:B------:R-:W-:Y:S01]  /*1d40*/  LEA.HI.X.SX32 R143, R7, R87.reuse, 0x1, P4 ;  /* 0x00000057078f7211 */ /* 0x080fe200020f0eff */
[----:B------:R-:W-:Y:S01]  /*1d50*/  IMAD.SHL.U32 R15, R151, 0x8, RZ ;  /* 0x00000008970f7824 */ /* 0x000fe200078e00ff */
[-C--:B------:R-:W-:Y:S01]  /*1d60*/  IADD3 R136, P4, PT, R29, R86.reuse, RZ ;  /* 0x000000561d887210 */ /* 0x080fe20007f9e0ff */
[----:B------:R-:W-:Y:S01]  /*1d70*/  IMAD R19, R151, 0x9, RZ ;  /* 0x0000000997137824 */ /* 0x000fe200078e02ff */
[-C--:B------:R-:W-:Y:S01]  /*1d80*/  LEA.HI.X.SX32 R141, R9, R87.reuse, 0x1, P3 ;  /* 0x00000057098d7211 */ /* 0x080fe200018f0eff */
[C---:B------:R-:W-:Y:S01]  /*1d90*/  IMAD R127, R151.reuse, 0x18, RZ ;  /* 0x00000018977f7824 */ /* 0x040fe200078e02ff */
[CC--:B------:R-:W-:Y:S01]  /*1da0*/  LEA R134, P3, R151.reuse, R86.reuse, 0x4 ;  /* 0x0000005697867211 */ /* 0x0c0fe200078620ff */
[----:B------:R-:W-:Y:S01]  /*1db0*/  IMAD R125, R151, 0x1a, RZ ;  /* 0x0000001a977d7824 */ /* 0x000fe200078e02ff */
[-C--:B------:R-:W-:Y:S01]  /*1dc0*/  IADD3 R132, P0, PT, R133, R86.reuse, RZ ;  /* 0x0000005685847210 */ /* 0x080fe20007f1e0ff */
[----:B------:R-:W-:Y:S01]  /*1dd0*/  IMAD R23, R151, 0xb, RZ ;  /* 0x0000000b97177824 */ /* 0x000fe200078e02ff */
[-C--:B------:R-:W-:Y:S01]  /*1de0*/  LEA.HI.X.SX32 R139, R11, R87.reuse, 0x1, P6 ;  /* 0x000000570b8b7211 */ /* 0x080fe200030f0eff */
[----:B------:R-:W-:Y:S01]  /*1df0*/  IMAD R123, R151, 0x1c, RZ ;  /* 0x0000001c977b7824 */ /* 0x000fe200078e02ff */
[----:B------:R-:W-:Y:S01]  /*1e00*/  IADD3 R130, P6, PT, R131, R86, RZ ;  /* 0x0000005683827210 */ /* 0x000fe20007fde0ff */
[----:B------:R-:W-:Y:S01]  /*1e10*/  IMAD R121, R151, 0x1e, RZ ;  /* 0x0000001e97797824 */ /* 0x000fe200078e02ff */
[----:B------:R-:W-:-:S02]  /*1e20*/  LEA.HI.X.SX32 R137, R13, R87, 0x1, P4 ;  /* 0x000000570d897211 */ /* 0x000fc400020f0eff */
[-C--:B------:R-:W-:Y:S01]  /*1e30*/  IADD3 R128, P4, PT, R129, R86.reuse, RZ ;  /* 0x0000005681807210 */ /* 0x080fe20007f9e0ff */
[----:B------:R-:W-:Y:S01]  /*1e40*/  IMAD R27, R151, 0xd, RZ ;  /* 0x0000000d971b7824 */ /* 0x000fe200078e02ff */
[-C--:B------:R-:W-:Y:S01]  /*1e50*/  LEA.HI.X.SX32 R135, R15, R87.reuse, 0x1, P3 ;  /* 0x000000570f877211 */ /* 0x080fe200018f0eff */
[----:B------:R-:W-:Y:S01]  /*1e60*/  IMAD R31, R151, 0xf, RZ ;  /* 0x0000000f971f7824 */ /* 0x000fe200078e02ff */
[----:B---3--:R-:W-:Y:S01]  /*1e70*/  PRMT R41, RZ, 0x7610, R41 ;  /* 0x00007610ff297816 */ /* 0x008fe20000000029 */
[----:B------:R-:W2:Y:S01]  /*1e80*/  @P5 LDG.E.U16 R6, desc[UR10][R86.64] ;  /* 0x0000000a56065981 */ /* 0x000ea2000c1e1500 */
[----:B------:R-:W-:Y:S02]  /*1e90*/  IADD3 R126, P3, PT, R127, R86, RZ ;  /* 0x000000567f7e7210 */ /* 0x000fe40007f7e0ff */
[----:B------:R-:W-:Y:S01]  /*1ea0*/  LEA.HI.X.SX32 R133, R19, R87, 0x1, P0 ;  /* 0x0000005713857211 */ /* 0x000fe200000f0eff */
[----:B------:R-:W3:Y:S01]  /*1eb0*/  @P5 LDG.E.U16 R12, desc[UR10][R134.64] ;  /* 0x0000000a860c5981 */ /* 0x000ee2000c1e1500 */
[----:B----4-:R-:W-:-:S02]  /*1ec0*/  PRMT R4, RZ, 0x7610, R4 ;  /* 0x00007610ff047816 */ /* 0x010fc40000000004 */
[----:B------:R-:W-:Y:S01]  /*1ed0*/  PRMT R14, RZ, 0x7610, R14 ;  /* 0x00007610ff0e7816 */ /* 0x000fe2000000000e */
[----:B------:R-:W4:Y:S01]  /*1ee0*/  @P5 LDG.E.U16 R33, desc[UR10][R148.64] ;  /* 0x0000000a94215981 */ /* 0x000f22000c1e1500 */
[-C--:B------:R-:W-:Y:S02]  /*1ef0*/  IADD3 R124, P0, PT, R125, R86.reuse, RZ ;  /* 0x000000567d7c7210 */ /* 0x080fe40007f1e0ff */
[----:B------:R-:W-:Y:S01]  /*1f00*/  LEA.HI.X.SX32 R131, R21, R87, 0x1, P6 ;  /* 0x0000005715837211 */ /* 0x000fe200030f0eff */
[----:B------:R-:W4:Y:S01]  /*1f10*/  @P5 LDG.E.U16 R41, desc[UR10][R132.64] ;  /* 0x0000000a84295981 */ /* 0x000f22000c1e1500 */
[----:B------:R-:W-:Y:S02]  /*1f20*/  PRMT R35, RZ, 0x7610, R35 ;  /* 0x00007610ff237816 */ /* 0x000fe40000000023 */
[----:B------:R-:W-:Y:S01]  /*1f30*/  PRMT R43, RZ, 0x7610, R43 ;  /* 0x00007610ff2b7816 */ /* 0x000fe2000000002b */
[----:B------:R-:W4:Y:S01]  /*1f40*/  @P5 LDG.E.U16 R4, desc[UR10][R146.64] ;  /* 0x0000000a92045981 */ /* 0x000f22000c1e1500 */
[----:B------:R-:W-:-:S02]  /*1f50*/  IADD3 R122, P6, PT, R123, R86, RZ ;  /* 0x000000567b7a7210 */ /* 0x000fc40007fde0ff */
[----:B------:R-:W-:Y:S01]  /*1f60*/  LEA.HI.X.SX32 R129, R23, R87, 0x1, P4 ;  /* 0x0000005717817211 */ /* 0x000fe200020f0eff */
[----:B------:R-:W4:Y:S01]  /*1f70*/  @P5 LDG.E.U16 R14, desc[UR10][R130.64] ;  /* 0x0000000a820e5981 */ /* 0x000f22000c1e1500 */
[----:B------:R-:W-:Y:S02]  /*1f80*/  PRMT R8, RZ, 0x7610, R8 ;  /* 0x00007610ff087816 */ /* 0x000fe40000000008 */
[----:B------:R-:W-:Y:S01]  /*1f90*/  PRMT R16, RZ, 0x7610, R16 ;  /* 0x00007610ff107816 */ /* 0x000fe20000000010 */
[----:B------:R-:W4:Y:S01]  /*1fa0*/  @P5 LDG.E.U16 R35, desc[UR10][R144.64] ;  /* 0x0000000a90235981 */ /* 0x000f22000c1e1500 */
[----:B------:R-:W-:Y:S02]  /*1fb0*/  IADD3 R120, P4, PT, R121, R86, RZ ;  /* 0x0000005679787210 */ /* 0x000fe40007f9e0ff */
[----:B------:R-:W-:Y:S01]  /*1fc0*/  PRMT R37, RZ, 0x7610, R37 ;  /* 0x00007610ff257816 */ /* 0x000fe20000000025 */
[----:B------:R-:W4:Y:S01]  /*1fd0*/  @P5 LDG.E.U16 R43, desc[UR10][R128.64] ;  /* 0x0000000a802b5981 */ /* 0x000f22000c1e1500 */
[----:B------:R-:W-:-:S02]  /*1fe0*/  PRMT R45, RZ, 0x7610, R45 ;  /* 0x00007610ff2d7816 */ /* 0x000fc4000000002d */
[-C--:B------:R-:W-:Y:S01]  /*1ff0*/  LEA.HI.X.SX32 R127, R25, R87.reuse, 0x1, P3 ;  /* 0x00000057197f7211 */ /* 0x080fe200018f0eff */
[----:B------:R-:W4:Y:S01]  /*2000*/  @P5 LDG.E.U16 R8, desc[UR10][R142.64] ;  /* 0x0000000a8e085981 */ /* 0x000f22000c1e1500 */
[----:B------:R-:W-:Y:S02]  /*2010*/  PRMT R10, RZ, 0x7610, R10 ;  /* 0x00007610ff0a7816 */ /* 0x000fe4000000000a */
[----:B------:R-:W-:Y:S01]  /*2020*/  PRMT R18, RZ, 0x7610, R18 ;  /* 0x00007610ff127816 */ /* 0x000fe20000000012 */
[----:B------:R-:W4:Y:S01]  /*2030*/  @P5 LDG.E.U16 R16, desc[UR10][R126.64] ;  /* 0x0000000a7e105981 */ /* 0x000f22000c1e1500 */
[----:B------:R-:W-:Y:S02]  /*2040*/  LEA.HI.X.SX32 R125, R27, R87, 0x1, P0 ;  /* 0x000000571b7d7211 */ /* 0x000fe400000f0eff */
[----:B------:R-:W-:Y:S01]  /*2050*/  PRMT R39, RZ, 0x7610, R39 ;  /* 0x00007610ff277816 */ /* 0x000fe20000000027 */
[----:B------:R-:W4:Y:S01]  /*2060*/  @P5 LDG.E.U16 R37, desc[UR10][R140.64] ;  /* 0x0000000a8c255981 */ /* 0x000f22000c1e1500 */
[----:B------:R-:W-:-:S02]  /*2070*/  PRMT R47, RZ, 0x7610, R47 ;  /* 0x00007610ff2f7816 */ /* 0x000fc4000000002f */
[-C--:B------:R-:W-:Y:S01]  /*2080*/  LEA.HI.X.SX32 R123, R29, R87.reuse, 0x1, P6 ;  /* 0x000000571d7b7211 */ /* 0x080fe200030f0eff */
[----:B------:R-:W4:Y:S01]  /*2090*/  @P5 LDG.E.U16 R45, desc[UR10][R124.64] ;  /* 0x0000000a7c2d5981 */ /* 0x000f22000c1e1500 */
[----:B------:R-:W-:-:S03]  /*20a0*/  LEA.HI.X.SX32 R121, R31, R87, 0x1, P4 ;  /* 0x000000571f797211 */ /* 0x000fc600020f0eff */
[----:B------:R-:W4:Y:S04]  /*20b0*/  @P5 LDG.E.U16 R10, desc[UR10][R138.64] ;  /* 0x0000000a8a0a5981 */ /* 0x000f28000c1e1500 */
[----:B------:R-:W4:Y:S04]  /*20c0*/  @P5 LDG.E.U16 R18, desc[UR10][R122.64] ;  /* 0x0000000a7a125981 */ /* 0x000f28000c1e1500 */
[----:B------:R-:W4:Y:S04]  /*20d0*/  @P5 LDG.E.U16 R39, desc[UR10][R136.64] ;  /* 0x0000000a88275981 */ /* 0x000f28000c1e1500 */
[----:B------:R-:W4:Y:S01]  /*20e0*/  @P5 LDG.E.U16 R47, desc[UR10][R120.64] ;  /* 0x0000000a782f5981 */ /* 0x000f22000c1e1500 */
[----:B0-----:R-:W-:-:S04]  /*20f0*/  @!UP1 UIADD3 UR16, UPT, UPT, -UR14, 0x100000, URZ ;  /* 0x001000000e109890 */ /* 0x001fc8000fffe1ff */
[----:B------:R-:W-:Y:S02]  /*2100*/  @!UP1 USHF.L.U32 UR17, UR16, 0xb, URZ ;  /* 0x0000000b10119899 */ /* 0x000fe400080006ff */
[----:B------:R-:W-:Y:S01]  /*2110*/  @!UP1 USHF.L.U32 UR16, UR16, 0x1, URZ ;  /* 0x0000000110109899 */ /* 0x000fe200080006ff */
[----:B------:R-:W-:Y:S01]  /*2120*/  IMAD R83, R17, 0x10, R2 ;  /* 0x0000001011537824 */ /* 0x000fe200078e0202 */
[----:B------:R-:W-:-:S04]  /*2130*/  VOTEU.ALL UP2, P2 ;  /* 0x0000000000ff7886 */ /* 0x000fc80001040000 */
[----:B------:R-:W-:Y:S01]  /*2140*/  SHF.L.U32 R83, R83, 0x1, RZ ;  /* 0x0000000153537819 */ /* 0x000fe200000006ff */
[----:B------:R-:W-:-:S04]  /*2150*/  @!UP1 UIADD3 UR14, UPT, UPT, -UR14, 0x100000, URZ ;  /* 0x001000000e0e9890 */ /* 0x000fc8000fffe1ff */
[----:B------:R-:W-:Y:S02]  /*2160*/  @!UP1 USHF.L.U32 UR15, UR14, 0xb, URZ ;  /* 0x0000000b0e0f9899 */ /* 0x000fe400080006ff */
[----:B------:R-:W-:Y:S01]  /*2170*/  @!UP1 USHF.L.U32 UR14, UR14, 0x1, URZ ;  /* 0x000000010e0e9899 */ /* 0x000fe200080006ff */
[C---:B------:R-:W-:Y:S02]  /*2180*/  LOP3.LUT R82, R83.reuse, 0x10, RZ, 0x3c, !PT ;  /* 0x0000001053527812 */ /* 0x040fe400078e3cff */
[C---:B------:R-:W-:Y:S01]  /*2190*/  LOP3.LUT R81, R83.reuse, 0x20, RZ, 0x3c, !PT ;  /* 0x0000002053517812 */ /* 0x040fe200078e3cff */
[----:B------:R0:W1:Y:S01]  /*21a0*/  @!UP2 SYNCS.EXCH.64 URZ, [UR6+0xe008], UR16 ;  /* 0x00e0081006ffa5b2 */ /* 0x0000620008000100 */
[C---:B------:R-:W-:Y:S02]  /*21b0*/  LOP3.LUT R80, R83.reuse, 0x30, RZ, 0x3c, !PT ;  /* 0x0000003053507812 */ /* 0x040fe400078e3cff */
[C---:B------:R-:W-:Y:S02]  /*21c0*/  LOP3.LUT R79, R83.reuse, 0x40, RZ, 0x3c, !PT ;  /* 0x00000040534f7812 */ /* 0x040fe400078e3cff */
[----:B------:R-:W-:-:S02]  /*21d0*/  LOP3.LUT R78, R83, 0x50, RZ, 0x3c, !PT ;  /* 0x00000050534e7812 */ /* 0x000fc400078e3cff */
[C---:B------:R-:W-:Y:S02]  /*21e0*/  LOP3.LUT R77, R83.reuse, 0x60, RZ, 0x3c, !PT ;  /* 0x00000060534d7812 */ /* 0x040fe400078e3cff */
[----:B------:R-:W-:Y:S01]  /*21f0*/  LOP3.LUT R76, R83, 0x70, RZ, 0x3c, !PT ;  /* 0x00000070534c7812 */ /* 0x000fe200078e3cff */
[----:B------:R-:W-:Y:S01]  /*2200*/  VOTEU.ALL UP3, P2 ;  /* 0x0000000000ff7886 */ /* 0x000fe20001060000 */
[----:B------:R-:W-:Y:S02]  /*2210*/  UISETP.EQ.U32.AND UP2, UPT, UR35, URZ, UP0 ;  /* 0x000000ff2300728c */ /* 0x000fe40008742070 */
[----:B------:R-:W-:-:S04]  /*2220*/  UIADD3 UR9, UPT, UPT, UR7, 0x100000, URZ ;  /* 0x0010000007097890 */ /* 0x000fc8000fffe0ff */
[----:B------:R-:W-:Y:S01]  /*2230*/  UIADD3 UR12, UPT, UPT, UR77, UR9, URZ ;  /* 0x000000094d0c7290 */ /* 0x000fe2000fffe0ff */
[----:B------:R-:W-:-:S03]  /*2240*/  IMAD.U32 R71, RZ, RZ, UR6 ;  /* 0x00000006ff477e24 */ /* 0x000fc6000f8e00ff */
[----:B------:R-:W-:Y:S02]  /*2250*/  ULEA UR12, UR34, UR12, 0x1 ;  /* 0x0000000c220c7291 */ /* 0x000fe4000f8e08ff */
[----:B------:R-:W-:Y:S01]  /*2260*/  @!UP2 UIADD3 UR5, UPT, UPT, UR6, 0x8000, URZ ;  /* 0x000080000605a890 */ /* 0x000fe2000fffe0ff */
[----:B------:R-:W-:-:S03]  /*2270*/  VIADD R152, R71, 0xa000 ;  /* 0x0000a00047987836 */ /* 0x000fc60000000000 */
[----:B0-----:R-:W-:Y:S01]  /*2280*/  @!UP2 USHF.R.U32.HI UR16, URZ, 0x4, UR5 ;  /* 0x00000004ff10a899 */ /* 0x001fe20008011605 */
[----:B------:R-:W-:Y:S02]  /*2290*/  IMAD.U32 R84, RZ, RZ, UR12 ;  /* 0x0000000cff547e24 */ /* 0x000fe4000f8e00ff */
[----:B------:R-:W-:Y:S01]  /*22a0*/  UMOV UR5, URZ ;  /* 0x000000ff00057c82 */ /* 0x000fe20008000000 */
[----:B------:R-:W-:Y:S01]  /*22b0*/  @!UP2 USGXT.U32 UR12, UR16, 0xe ;  /* 0x0000000e100ca89a */ /* 0x000fe20008000000 */
[----:B--2---:R0:W-:Y:S04]  /*22c0*/  STS.U16 [R83+UR6+0x8000], R6 ;  /* 0x0080000653007988 */ /* 0x0041e80008000406 */
[----:B---3--:R0:W-:Y:S04]  /*22d0*/  STS.U16 [R83+UR6+0x8400], R12 ;  /* 0x0084000c53007988 */ /* 0x0081e80008000406 */
[----:B----4-:R0:W-:Y:S04]  /*22e0*/  STS.U16 [R82+UR6+0x8080], R33 ;  /* 0x0080802152007988 */ /* 0x0101e80008000406 */
[----:B------:R0:W-:Y:S04]  /*22f0*/  STS.U16 [R82+UR6+0x8480], R41 ;  /* 0x0084802952007988 */ /* 0x0001e80008000406 */
        /* <DEDUP_REMOVED lines=11> */
[----:B------:R0:W-:Y:S01]  /*23b0*/  STS.U16 [R76+UR6+0x8780], R47 ;  /* 0x0087802f4c007988 */ /* 0x0001e20008000406 */
[----:B-1----:R1:W-:Y:S06]  /*23c0*/  MEMBAR.ALL.CTA ;  /* 0x0000000000007992 */ /* 0x0023ec0000008000 */
[----:B-1----:R-:W-:Y:S04]  /*23d0*/  FENCE.VIEW.ASYNC.S ;  /* 0x00000000000073c6 */ /* 0x002fe80000000000 */
[----:B------:R-:W1:Y:S02]  /*23e0*/  FENCE.VIEW.ASYNC.S ;  /* 0x00000000000073c6 */ /* 0x000e640000000000 */
[----:B-1----:R0:W1:Y:S02]  /*23f0*/  @!UP3 SYNCS.EXCH.64 URZ, [UR6+0xa000], UR14 ;  /* 0x00a0000e06ffb5b2 */ /* 0x0020640008000100 */
[----:B-1----:R-:W-:Y:S06]  /*2400*/  BAR.SYNC.DEFER_BLOCKING 0x0 ;  /* 0x0000000000007b1d */ /* 0x002fec0000010000 */
[----:B0-----:R-:W-:Y:S05]  /*2410*/  BRA.U !UP2, `(.L_x_6) ;  /* 0x000000050a947547 */ /* 0x001fea000b800000 */
[----:B------:R-:W-:Y:S01]  /*2420*/  USHF.R.U32.HI UR64, URZ, 0x4, UR6 ;  /* 0x00000004ff407899 */ /* 0x000fe20008011606 */
[----:B------:R-:W-:Y:S01]  /*2430*/  IMAD.MOV.U32 R153, RZ, RZ, RZ ;  /* 0x000000ffff997224 */ /* 0x000fe200078e00ff */
[----:B------:R-:W-:Y:S02]  /*2440*/  UIADD3 UR12, UPT, UPT, UR6, 0x8000, URZ ;  /* 0x00008000060c7890 */ /* 0x000fe4000fffe0ff */
[----:B------:R-:W-:Y:S02]  /*2450*/  USGXT.U32 UR64, UR64, 0xe ;  /* 0x0000000e4040789a */ /* 0x000fe40008000000 */
[----:B------:R-:W-:Y:S02]  /*2460*/  USHF.R.U32.HI UR12, URZ, 0x4, UR12 ;  /* 0x00000004ff0c7899 */ /* 0x000fe4000801160c */
[----:B------:R-:W-:Y:S02]  /*2470*/  UIADD3 UR28, UP3, UPT, UR64, 0x80, URZ ;  /* 0x00000080401c7890 */ /* 0x000fe4000ff7e0ff */
[----:B------:R-:W-:Y:S01]  /*2480*/  USGXT.U32 UR12, UR12, 0xe ;  /* 0x0000000e0c0c789a */ /* 0x000fe20008000000 */
[----:B------:R-:W-:Y:S01]  /*2490*/  UMOV UR29, URZ ;  /* 0x000000ff001d7c82 */ /* 0x000fe20008000000 */
[----:B------:R-:W-:Y:S01]  /*24a0*/  ELECT P0, URZ, PT ;  /* 0x0000000000ff782f */ /* 0x000fe20003800000 */
[----:B------:R-:W-:-:S02]  /*24b0*/  UIADD3.X UR29, UPT, UPT, UR29, 0x40004040, URZ, UP3, !UPT ;  /* 0x400040401d1d7890 */ /* 0x000fc40009ffe4ff */
[----:B------:R-:W-:Y:S02]  /*24c0*/  UIADD3 UR30, UP3, UPT, UR12, 0x2, URZ ;  /* 0x000000020c1e7890 */ /* 0x000fe4000ff7e0ff */
[----:B------:R-:W-:Y:S02]  /*24d0*/  UIADD3 UR32, UP6, UPT, UR12, 0x4, URZ ;  /* 0x000000040c207890 */ /* 0x000fe4000ffde0ff */
[----:B------:R-:W-:Y:S02]  /*24e0*/  UIADD3.X UR31, UPT, UPT, UR5, 0x40004040, URZ, UP3, !UPT ;  /* 0x40004040051f7890 */ /* 0x000fe40009ffe4ff */
[----:B------:R-:W-:Y:S02]  /*24f0*/  UIADD3 UR36, UP5, UPT, UR12, 0x6, URZ ;  /* 0x000000060c247890 */ /* 0x000fe4000ffbe0ff */
[----:B------:R-:W-:Y:S02]  /*2500*/  UIADD3.X UR33, UPT, UPT, UR5, 0x40004040, URZ, UP6, !UPT ;  /* 0x4000404005217890 */ /* 0x000fe4000b7fe4ff */
[----:B------:R-:W-:Y:S01]  /*2510*/  @P0 MOV R2, R152 ;  /* 0x0000009800020202 */ /* 0x000fe20000000f00 */
[----:B------:R-:W-:Y:S01]  /*2520*/  UIADD3.64 UR60, UPT, UPT, UR28, 0x80, URZ ;  /* 0x000000801c3c7897 */ /* 0x000fe2000fffe0ff */
[----:B------:R-:W-:Y:S01]  /*2530*/  UMOV UR62, 0x0 ;  /* 0x00000000003e7882 */ /* 0x000fe20000000000 */
[----:B------:R-:W-:Y:S01]  /*2540*/  UMOV UR63, 0x4048490 ;  /* 0x04048490003f7882 */ /* 0x000fe20000000000 */
[----:B------:R-:W-:Y:S01]  /*2550*/  UIADD3 UR38, UP4, UPT, UR12, 0x80, URZ ;  /* 0x000000800c267890 */ /* 0x000fe2000ff9e0ff */
[----:B------:R-:W-:Y:S01]  /*2560*/  UMOV UR65, 0x40004040 ;  /* 0x4000404000417882 */ /* 0x000fe20000000000 */
[----:B------:R-:W-:Y:S01]  /*2570*/  UMOV UR66, UR12 ;  /* 0x0000000c00427c82 */ /* 0x000fe20008000000 */
[----:B------:R-:W-:Y:S01]  /*2580*/  UMOV UR67, 0x40004040 ;  /* 0x4000404000437882 */ /* 0x000fe20000000000 */
[----:B------:R-:W-:Y:S01]  /*2590*/  UMOV UR14, 0x0 ;  /* 0x00000000000e7882 */ /* 0x000fe20000000000 */
[----:B------:R-:W-:Y:S01]  /*25a0*/  UMOV UR15, 0x4048490 ;  /* 0x04048490000f7882 */ /* 0x000fe20000000000 */
[----:B------:R-:W-:Y:S01]  /*25b0*/  UIADD3 UR40, UP3, UPT, UR12, 0x82, URZ ;  /* 0x000000820c287890 */ /* 0x000fe2000ff7e0ff */
[----:B------:R0:W-:Y:S01]  /*25c0*/  UTCHMMA gdesc[UR64], gdesc[UR66], tmem[UR9], tmem[UR62], idesc[UR63], !UPT ;  /* 0x00ff3e42400075ea */ /* 0x0001e2000f800009 */
[----:B------:R-:W-:Y:S01]  /*25d0*/  UIADD3 UR42, UP6, UPT, UR12, 0x84, URZ ;  /* 0x000000840c2a7890 */ /* 0x000fe2000ffde0ff */
[----:B------:R1:W-:Y:S01]  /*25e0*/  UTCHMMA gdesc[UR28], gdesc[UR30], tmem[UR9], tmem[UR14], idesc[UR15], UPT ;  /* 0x00ff0e1e1c0075ea */ /* 0x0003e2000b800009 */
[----:B------:R-:W-:-:S02]  /*25f0*/  UIADD3.X UR37, UPT, UPT, UR5, 0x40004040, URZ, UP5, !UPT ;  /* 0x4000404005257890 */ /* 0x000fc4000affe4ff */
[----:B------:R-:W-:Y:S02]  /*2600*/  UIADD3 UR44, UP5, UPT, UR12, 0x86, URZ ;  /* 0x000000860c2c7890 */ /* 0x000fe4000ffbe0ff */
[----:B------:R-:W-:Y:S02]  /*2610*/  UIADD3.X UR39, UPT, UPT, UR5, 0x40004040, URZ, UP4, !UPT ;  /* 0x4000404005277890 */ /* 0x000fe4000a7fe4ff */
[----:B------:R-:W-:Y:S01]  /*2620*/  UIADD3 UR46, UP4, UPT, UR12, 0x100, URZ ;  /* 0x000001000c2e7890 */ /* 0x000fe2000ff9e0ff */
[----:B0-----:R-:W-:Y:S01]  /*2630*/  @P0 R2UR UR64, R2 ;  /* 0x00000000024002ca */ /* 0x001fe200000e0000 */
[----:B------:R-:W-:Y:S02]  /*2640*/  UIADD3.64 UR62, UPT, UPT, UR28, 0x100, URZ ;  /* 0x000001001c3e7897 */ /* 0x000fe4000fffe0ff */
[----:B-1----:R-:W-:Y:S02]  /*2650*/  UIADD3.64 UR14, UPT, UPT, UR28, 0x180, URZ ;  /* 0x000001801c0e7897 */ /* 0x002fe4000fffe0ff */
[----:B------:R-:W-:-:S02]  /*2660*/  UIADD3.X UR41, UPT, UPT, UR5, 0x40004040, URZ, UP3, !UPT ;  /* 0x4000404005297890 */ /* 0x000fc40009ffe4ff */
[----:B------:R-:W-:Y:S01]  /*2670*/  UIADD3.64 UR66, UPT, UPT, UR28, 0x200, URZ ;  /* 0x000002001c427897 */ /* 0x000fe2000fffe0ff */
[----:B------:R-:W-:Y:S01]  /*2680*/  UMOV UR70, 0x0 ;  /* 0x0000000000467882 */ /* 0x000fe20000000000 */
[----:B------:R-:W-:Y:S01]  /*2690*/  UMOV UR71, 0x4048490 ;  /* 0x0404849000477882 */ /* 0x000fe20000000000 */
[----:B------:R-:W-:Y:S01]  /*26a0*/  UIADD3 UR48, UP3, UPT, UR12, 0x102, URZ ;  /* 0x000001020c307890 */ /* 0x000fe2000ff7e0ff */
[----:B------:R0:W-:Y:S01]  /*26b0*/  UTCHMMA gdesc[UR60], gdesc[UR32], tmem[UR9], tmem[UR70], idesc[UR71], UPT ;  /* 0x00ff46203c0075ea */ /* 0x0001e2000b800009 */
[----:B------:R-:W-:Y:S02]  /*26c0*/  UIADD3.X UR43, UPT, UPT, UR5, 0x40004040, URZ, UP6, !UPT ;  /* 0x40004040052b7890 */ /* 0x000fe4000b7fe4ff */
[----:B------:R-:W-:Y:S02]  /*26d0*/  UIADD3.64 UR30, UPT, UPT, UR28, 0x280, URZ ;  /* 0x000002801c1e7897 */ /* 0x000fe4000fffe0ff */
[----:B------:R-:W-:Y:S02]  /*26e0*/  UIADD3 UR50, UP6, UPT, UR12, 0x104, URZ ;  /* 0x000001040c327890 */ /* 0x000fe4000ffde0ff */
[----:B------:R-:W-:-:S02]  /*26f0*/  UIADD3.X UR45, UPT, UPT, UR5, 0x40004040, URZ, UP5, !UPT ;  /* 0x40004040052d7890 */ /* 0x000fc4000affe4ff */
[----:B------:R-:W-:Y:S02]  /*2700*/  UIADD3 UR52, UP5, UPT, UR12, 0x106, URZ ;  /* 0x000001060c347890 */ /* 0x000fe4000ffbe0ff */
[----:B------:R-:W-:Y:S02]  /*2710*/  UIADD3.X UR47, UPT, UPT, UR5, 0x40004040, URZ, UP4, !UPT ;  /* 0x40004040052f7890 */ /* 0x000fe4000a7fe4ff */
[----:B0-----:R-:W-:Y:S01]  /*2720*/  UIADD3.64 UR70, UPT, UPT, UR28, 0x300, URZ ;  /* 0x000003001c467897 */ /* 0x001fe2000fffe0ff */
[----:B------:R-:W-:Y:S01]  /*2730*/  UMOV UR16, 0x0 ;  /* 0x0000000000107882 */ /* 0x000fe20000000000 */
[----:B------:R-:W-:Y:S01]  /*2740*/  UMOV UR17, 0x4048490 ;  /* 0x0404849000117882 */ /* 0x000fe20000000000 */
[----:B------:R-:W-:Y:S01]  /*2750*/  UIADD3 UR54, UP4, UPT, UR12, 0x180, URZ ;  /* 0x000001800c367890 */ /* 0x000fe2000ff9e0ff */
[----:B------:R0:W-:Y:S01]  /*2760*/  UTCHMMA gdesc[UR62], gdesc[UR36], tmem[UR9], tmem[UR16], idesc[UR17], UPT ;  /* 0x00ff10243e0075ea */ /* 0x0001e2000b800009 */
[----:B------:R-:W-:Y:S02]  /*2770*/  UIADD3.X UR49, UPT, UPT, UR5, 0x40004040, URZ, UP3, !UPT ;  /* 0x4000404005317890 */ /* 0x000fe40009ffe4ff */
[----:B------:R-:W-:Y:S01]  /*2780*/  UIADD3.64 UR60, UPT, UPT, UR28, 0x380, URZ ;  /* 0x000003801c3c7897 */ /* 0x000fe2000fffe0ff */
[----:B------:R-:W-:Y:S01]  /*2790*/  UMOV UR18, 0x0 ;  /* 0x0000000000127882 */ /* 0x000fe20000000000 */
[----:B------:R-:W-:Y:S01]  /*27a0*/  UMOV UR19, 0x4048490 ;  /* 0x0404849000137882 */ /* 0x000fe20000000000 */
[----:B------:R-:W-:Y:S01]  /*27b0*/  UIADD3 UR58, UP3, UPT, UR12, 0x182, URZ ;  /* 0x000001820c3a7890 */ /* 0x000fe2000ff7e0ff */
[----:B------:R1:W-:Y:S01]  /*27c0*/  UTCHMMA gdesc[UR14], gdesc[UR38], tmem[UR9], tmem[UR18], idesc[UR19], UPT ;  /* 0x00ff12260e0075ea */ /* 0x0003e2000b800009 */
[----:B------:R-:W-:-:S02]  /*27d0*/  UIADD3.X UR51, UPT, UPT, UR5, 0x40004040, URZ, UP6, !UPT ;  /* 0x4000404005337890 */ /* 0x000fc4000b7fe4ff */
[----:B------:R-:W-:Y:S01]  /*27e0*/  UIADD3.64 UR32, UPT, UPT, UR28, 0x400, URZ ;  /* 0x000004001c207897 */ /* 0x000fe2000fffe0ff */
[----:B------:R-:W-:Y:S01]  /*27f0*/  UMOV UR20, 0x0 ;  /* 0x0000000000147882 */ /* 0x000fe20000000000 */
[----:B------:R-:W-:Y:S01]  /*2800*/  UMOV UR21, 0x4048490 ;  /* 0x0404849000157882 */ /* 0x000fe20000000000 */
[----:B------:R-:W-:Y:S01]  /*2810*/  UIADD3 UR56, UP6, UPT, UR12, 0x184, URZ ;  /* 0x000001840c387890 */ /* 0x000fe2000ffde0ff */
[----:B------:R-:W-:Y:S01]  /*2820*/  UTCHMMA gdesc[UR66], gdesc[UR40], tmem[UR9], tmem[UR20], idesc[UR21], UPT ;  /* 0x00ff1428420075ea */ /* 0x000fe2000b800009 */
[----:B------:R-:W-:Y:S02]  /*2830*/  UIADD3.X UR53, UPT, UPT, UR5, 0x40004040, URZ, UP5, !UPT ;  /* 0x4000404005357890 */ /* 0x000fe4000affe4ff */
[----:B------:R-:W-:Y:S02]  /*2840*/  UIADD3.64 UR72, UPT, UPT, UR28, 0x480, URZ ;  /* 0x000004801c487897 */ /* 0x000fe4000fffe0ff */
[----:B------:R-:W-:Y:S01]  /*2850*/  UIADD3 UR68, UP5, UPT, UR12, 0x186, URZ ;  /* 0x000001860c447890 */ /* 0x000fe2000ffbe0ff */
[----:B0-----:R-:W-:Y:S01]  /*2860*/  UMOV UR36, 0x0 ;  /* 0x0000000000247882 */ /* 0x001fe20000000000 */
[----:B------:R-:W-:Y:S01]  /*2870*/  UMOV UR37, 0x4048490 ;  /* 0x0404849000257882 */ /* 0x000fe20000000000 */
[----:B------:R-:W-:Y:S01]  /*2880*/  UIADD3.64 UR74, UPT, UPT, UR28, 0x500, URZ ;  /* 0x000005001c4a7897 */ /* 0x000fe2000fffe0ff */
[----:B------:R0:W-:Y:S01]  /*2890*/  UTCHMMA gdesc[UR30], gdesc[UR42], tmem[UR9], tmem[UR36], idesc[UR37], UPT ;  /* 0x00ff242a1e0075ea */ /* 0x0001e2000b800009 */
[----:B------:R-:W-:-:S02]  /*28a0*/  UIADD3.X UR55, UPT, UPT, UR5, 0x40004040, URZ, UP4, !UPT ;  /* 0x4000404005377890 */ /* 0x000fc4000a7fe4ff */
[----:B------:R-:W-:Y:S02]  /*28b0*/  UIADD3.64 UR16, UPT, UPT, UR28, 0x580, URZ ;  /* 0x000005801c107897 */ /* 0x000fe4000fffe0ff */
[----:B------:R-:W-:Y:S02]  /*28c0*/  UIADD3.X UR59, UPT, UPT, UR5, 0x40004040, URZ, UP3, !UPT ;  /* 0x40004040053b7890 */ /* 0x000fe40009ffe4ff */
[----:B------:R-:W-:Y:S02]  /*28d0*/  UIADD3.64 UR62, UPT, UPT, UR28, 0x600, URZ ;  /* 0x000006001c3e7897 */ /* 0x000fe4000fffe0ff */
[----:B------:R-:W-:Y:S01]  /*28e0*/  UIADD3.X UR57, UPT, UPT, UR5, 0x40004040, URZ, UP6, !UPT ;  /* 0x4000404005397890 */ /* 0x000fe2000b7fe4ff */
[----:B-1----:R-:W-:Y:S01]  /*28f0*/  UMOV UR38, 0x0 ;  /* 0x0000000000267882 */ /* 0x002fe20000000000 */
[----:B------:R-:W-:Y:S01]  /*2900*/  UMOV UR39, 0x4048490 ;  /* 0x0404849000277882 */ /* 0x000fe20000000000 */
[----:B0-----:R-:W-:Y:S01]  /*2910*/  UIADD3.64 UR36, UPT, UPT, UR28, 0x680, URZ ;  /* 0x000006801c247897 */ /* 0x001fe2000fffe0ff */
[----:B------:R0:W-:Y:S01]  /*2920*/  UTCHMMA gdesc[UR70], gdesc[UR44], tmem[UR9], tmem[UR38], idesc[UR39], UPT ;  /* 0x00ff262c460075ea */ /* 0x0001e2000b800009 */
[----:B------:R-:W-:Y:S01]  /*2930*/  UIADD3.X UR69, UPT, UPT, UR5, 0x40004040, URZ, UP5, !UPT ;  /* 0x4000404005457890 */ /* 0x000fe2000affe4ff */
[----:B------:R0:W-:Y:S01]  /*2940*/  UTCHMMA gdesc[UR60], gdesc[UR46], tmem[UR9], tmem[UR18], idesc[UR19], UPT ;  /* 0x00ff122e3c0075ea */ /* 0x0001e2000b800009 */
[----:B------:R-:W-:Y:S01]  /*2950*/  UIADD3.64 UR28, UPT, UPT, UR28, 0x700, URZ ;  /* 0x000007001c1c7897 */ /* 0x000fe2000fffe0ff */
[----:B------:R0:W-:Y:S01]  /*2960*/  UTCHMMA gdesc[UR32], gdesc[UR48], tmem[UR9], tmem[UR20], idesc[UR21], UPT ;  /* 0x00ff1430200075ea */ /* 0x0001e2000b800009 */
[----:B------:R-:W-:Y:S01]  /*2970*/  UMOV UR14, 0x0 ;  /* 0x00000000000e7882 */ /* 0x000fe20000000000 */
[----:B------:R-:W-:Y:S01]  /*2980*/  UMOV UR15, 0x4048490 ;  /* 0x04048490000f7882 */ /* 0x000fe20000000000 */
[----:B------:R-:W-:Y:S01]  /*2990*/  UMOV UR22, 0x0 ;  /* 0x0000000000167882 */ /* 0x000fe20000000000 */
[----:B------:R0:W-:Y:S01]  /*29a0*/  UTCHMMA gdesc[UR72], gdesc[UR50], tmem[UR9], tmem[UR14], idesc[UR15], UPT ;  /* 0x00ff0e32480075ea */ /* 0x0001e2000b800009 */
[----:B------:R-:W-:Y:S01]  /*29b0*/  UMOV UR23, 0x4048490 ;  /* 0x0404849000177882 */ /* 0x000fe20000000000 */
[----:B------:R0:W-:Y:S01]  /*29c0*/  UTCHMMA gdesc[UR74], gdesc[UR52], tmem[UR9], tmem[UR38], idesc[UR39], UPT ;  /* 0x00ff26344a0075ea */ /* 0x0001e2000b800009 */
[----:B------:R-:W-:Y:S01]  /*29d0*/  UMOV UR24, 0x0 ;  /* 0x0000000000187882 */ /* 0x000fe20000000000 */
[----:B------:R-:W-:Y:S01]  /*29e0*/  UMOV UR25, 0x4048490 ;  /* 0x0404849000197882 */ /* 0x000fe20000000000 */
[----:B------:R0:W-:Y:S01]  /*29f0*/  UTCHMMA gdesc[UR16], gdesc[UR54], tmem[UR9], tmem[UR18], idesc[UR19], UPT ;  /* 0x00ff1236100075ea */ /* 0x0001e2000b800009 */
[----:B------:R-:W-:Y:S01]  /*2a00*/  UMOV UR26, 0x0 ;  /* 0x00000000001a7882 */ /* 0x000fe20000000000 */
[----:B------:R-:W-:Y:S01]  /*2a10*/  UMOV UR27, 0x4048490 ;  /* 0x04048490001b7882 */ /* 0x000fe20000000000 */
[----:B------:R0:W-:Y:S01]  /*2a20*/  UTCHMMA gdesc[UR62], gdesc[UR58], tmem[UR9], tmem[UR22], idesc[UR23], UPT ;  /* 0x00ff163a3e0075ea */ /* 0x0001e2000b800009 */
[----:B------:R0:W-:Y:S01]  /*2a30*/  UTCHMMA gdesc[UR36], gdesc[UR56], tmem[UR9], tmem[UR24], idesc[UR25], UPT ;  /* 0x00ff1838240075ea */ /* 0x0001e2000b800009 */
[----:B------:R0:W-:Y:S01]  /*2a40*/  UTCHMMA gdesc[UR28], gdesc[UR68], tmem[UR9], tmem[UR26], idesc[UR27], UPT ;  /* 0x00ff1a441c0075ea */ /* 0x0001e2000b800009 */
[----:B------:R0:W-:Y:S01]  /*2a50*/  UTCBAR [UR64], URZ ;  /* 0x000000ff400073e9 */ /* 0x0001e200080000ff */
[----:B------:R-:W-:Y:S01]  /*2a60*/  NOP ;  /* 0x0000000000007918 */ /* 0x000fe20000000000 */
.L_x_6:
[----:B------:R-:W-:Y:S05]  /*2a70*/  BRA.U !UP0, `(.L_x_7) ;  /* 0x0000000108087547 */ /* 0x000fea000b800000 */
[----:B------:R-:W1:Y:S02]  /*2a80*/  SYNCS.PHASECHK.TRANS64.TRYWAIT P0, [UR6+0xa000], RZ ;  /* 0x00a000ffff0075a7 */ /* 0x000e640008001106 */
[----:B-1----:R-:W-:Y:S05]  /*2a90*/  @!P0 BRA `(.L_x_8) ;  /* 0x0000005400788947 */ /* 0x002fea0003800000 */
.L_x_7:
[----:B0-----:R-:W-:Y:S01]  /*2aa0*/  R2UR UR14, R84 ;  /* 0x00000000540e72ca */ /* 0x001fe200000e0000 */
[----:B------:R-:W-:Y:S01]  /*2ab0*/  BAR.SYNC.DEFER_BLOCKING 0x0 ;  /* 0x0000000000007b1d */ /* 0x000fe20000010000 */
[C---:B------:R-:W-:Y:S02]  /*2ac0*/  ISETP.GE.U32.AND P4, PT, R70.reuse, 0x80, PT ;  /* 0x000000804600780c */ /* 0x040fe40003f86070 */
[----:B------:R-:W-:Y:S02]  /*2ad0*/  LEA R74, R70, UR6, 0x2 ;  /* 0x00000006464a7c11 */ /* 0x000fe4000f8e10ff */
[----:B------:R-:W-:Y:S01]  /*2ae0*/  PRMT R19, RZ, 0x7610, R19 ;  /* 0x00007610ff137816 */ /* 0x000fe20000000013 */
[----:B------:R-:W0:Y:S02]  /*2af0*/  LDCU UR17, c[0x0][0x3a8] ;  /* 0x00007500ff1177ac */ /* 0x000e240008000800 */
[----:B------:R-:W1:Y:S01]  /*2b00*/  LDC.64 R14, c[0x0][0x390] ;  /* 0x0000e400ff0e7b82 */ /* 0x000e620000000a00 */
[----:B------:R-:W-:Y:S01]  /*2b10*/  PRMT R21, RZ, 0x7610, R21 ;  /* 0x00007610ff157816 */ /* 0x000fe20000000015 */
[----:B------:R-:W2:Y:S01]  /*2b20*/  LDCU.64 UR38, c[0x0][0x3d0] ;  /* 0x00007a00ff2677ac */ /* 0x000ea20008000a00 */
[----:B------:R-:W-:Y:S01]  /*2b30*/  PRMT R23, RZ, 0x7610, R23 ;  /* 0x00007610ff177816 */ /* 0x000fe20000000017 */
[----:B------:R-:W-:Y:S01]  /*2b40*/  LDTM.16dp32bit_t0_t15.x4 R4, tmem[UR14] ;  /* 0x0000000e000479ee */ /* 0x000fe20008900000 */
[----:B------:R-:W0:Y:S01]  /*2b50*/  LDTM.16dp32bit_t16_t31.x4 R4, tmem[UR14+0x4] ;  /* 0x0000040e000479ee */ /* 0x000e220008920000 */
[----:B------:R-:W-:-:S02]  /*2b60*/  PRMT R25, RZ, 0x7610, R25 ;  /* 0x00007610ff197816 */ /* 0x000fc40000000019 */
[----:B------:R-:W2:Y:S01]  /*2b70*/  S2UR UR14, SR_CTAID.Y ;  /* 0x00000000000e79c3 */ /* 0x000ea20000002600 */
[----:B------:R-:W-:Y:S02]  /*2b80*/  PRMT R27, RZ, 0x7610, R27 ;  /* 0x00007610ff1b7816 */ /* 0x000fe4000000001b */
[----:B------:R-:W-:Y:S02]  /*2b90*/  PRMT R29, RZ, 0x7610, R29 ;  /* 0x00007610ff1d7816 */ /* 0x000fe4000000001d */
[----:B------:R-:W-:Y:S02]  /*2ba0*/  PRMT R31, RZ, 0x7610, R31 ;  /* 0x00007610ff1f7816 */ /* 0x000fe4000000001f */
[----:B------:R-:W-:Y:S01]  /*2bb0*/  PRMT R33, RZ, 0x7610, R33 ;  /* 0x00007610ff217816 */ /* 0x000fe20000000021 */
[----:B------:R-:W3:Y:S01]  /*2bc0*/  LDC R17, c[0x0][0x3d8] ;  /* 0x0000f600ff117b82 */ /* 0x000ee20000000800 */
[----:B------:R-:W-:Y:S02]  /*2bd0*/  PRMT R35, RZ, 0x7610, R35 ;  /* 0x00007610ff237816 */ /* 0x000fe40000000023 */
[----:B------:R-:W-:-:S02]  /*2be0*/  PRMT R37, RZ, 0x7610, R37 ;  /* 0x00007610ff257816 */ /* 0x000fc40000000025 */
[----:B------:R-:W-:Y:S01]  /*2bf0*/  PRMT R39, RZ, 0x7610, R39 ;  /* 0x00007610ff277816 */ /* 0x000fe20000000027 */
[----:B------:R-:W4:Y:S01]  /*2c00*/  @!P2 SYNCS.CCTL.IV [UR6+0xa000] ;  /* 0x00a00000ff00a9b1 */ /* 0x000f220008000006 */
[----:B------:R-:W-:Y:S01]  /*2c10*/  NOP ;  /* 0x0000000000007918 */ /* 0x000fe20000000000 */
[----:B0-----:R-:W-:Y:S01]  /*2c20*/  FMUL R2, R4, UR17 ;  /* 0x0000001104027c20 */ /* 0x001fe20008400000 */
[----:B------:R-:W-:Y:S01]  /*2c30*/  FMUL R3, R5, UR17 ;  /* 0x0000001105037c20 */ /* 0x000fe20008400000 */
[----:B------:R-:W-:Y:S01]  /*2c40*/  FMUL R8, R6, UR17 ;  /* 0x0000001106087c20 */ /* 0x000fe20008400000 */
[----:B------:R-:W-:Y:S01]  /*2c50*/  FMUL R9, R7, UR17 ;  /* 0x0000001107097c20 */ /* 0x000fe20008400000 */
[----:B--2---:R-:W-:-:S03]  /*2c60*/  UIMAD UR38, UR14, UR38, URZ ;  /* 0x000000260e2672a4 */ /* 0x004fc6000f8e02ff */
[----:B------:R-:W-:Y:S01]  /*2c70*/  FMNMX3 R2, R2, R3, R8, !PT ;  /* 0x0000000302027276 */ /* 0x000fe20007800008 */
[----:B------:R-:W-:Y:S01]  /*2c80*/  USHF.L.U32 UR16, UR38, 0x1, URZ ;  /* 0x0000000126107899 */ /* 0x000fe200080006ff */
[C---:B------:R-:W-:Y:S01]  /*2c90*/  LOP3.LUT R3, R0.reuse, 0xf, RZ, 0xc0, !PT ;  /* 0x0000000f00037812 */ /* 0x040fe200078ec0ff */
[----:B------:R-:W-:Y:S01]  /*2ca0*/  UIMAD.WIDE UR14, UR38, 0x2, URZ ;  /* 0x00000002260e78a5 */ /* 0x000fe2000f8e02ff */
[----:B------:R-:W-:Y:S02]  /*2cb0*/  FMNMX R9, R9, R2, !PT ;  /* 0x0000000209097209 */ /* 0x000fe40007800000 */
[C---:B------:R-:W-:Y:S02]  /*2cc0*/  LOP3.LUT R2, R0.reuse, 0x60, RZ, 0xc0, !PT ;  /* 0x0000006000027812 */ /* 0x040fe400078ec0ff */
[----:B------:R-:W-:Y:S01]  /*2cd0*/  LOP3.LUT R8, R0, 0x1f, RZ, 0xc0, !PT ;  /* 0x0000001f00087812 */ /* 0x000fe200078ec0ff */
[----:B------:R-:W0:Y:S02]  /*2ce0*/  SHFL.BFLY PT, R10, R9, 0x10, 0x1f ;  /* 0x0e001f00090a7f89 */ /* 0x000e2400000e0000 */
[C---:B------:R-:W-:Y:S01]  /*2cf0*/  IMAD R73, R3.reuse, 0x2, R2 ;  /* 0x0000000203497824 */ /* 0x040fe200078e0202 */
[----:B------:R-:W-:Y:S01]  /*2d00*/  ISETP.GE.U32.AND P3, PT, R8, 0x10, PT ;  /* 0x000000100800780c */ /* 0x000fe20003f66070 */
[----:B------:R-:W-:-:S03]  /*2d10*/  IMAD R8, R3, UR39, RZ ;  /* 0x0000002703087c24 */ /* 0x000fc6000f8e02ff */
[----:B------:R-:W-:Y:S02]  /*2d20*/  LEA.HI R75, R70, R73, RZ, 0x19 ;  /* 0x00000049464b7211 */ /* 0x000fe400078fc8ff */
[----:B------:R-:W-:Y:S02]  /*2d30*/  LEA R73, R73, UR6, 0x2 ;  /* 0x0000000649497c11 */ /* 0x000fe4000f8e10ff */
[----:B------:R-:W-:Y:S02]  /*2d40*/  LEA R75, R75, UR6, 0x2 ;  /* 0x000000064b4b7c11 */ /* 0x000fe4000f8e10ff */
[----:B0-----:R-:W-:Y:S01]  /*2d50*/  FMNMX R10, R9, R10, !PT ;  /* 0x0000000a090a7209 */ /* 0x001fe20007800000 */
[C---:B------:R-:W-:Y:S02]  /*2d60*/  IMAD.SHL.U32 R9, R8.reuse, 0x2, RZ ;  /* 0x0000000208097824 */ /* 0x040fe400078e00ff */
[----:B------:R-:W-:Y:S02]  /*2d70*/  IMAD.HI R8, R8, 0x2, RZ ;  /* 0x0000000208087827 */ /* 0x000fe400078e02ff */
[----:B----4-:R-:W-:Y:S01]  /*2d80*/  @!P3 STS [R75+0x8000], R10 ;  /* 0x0080000a4b00b388 */ /* 0x010fe20000000800 */
[----:B------:R-:W-:Y:S01]  /*2d90*/  BAR.SYNC.DEFER_BLOCKING 0x0 ;  /* 0x0000000000007b1d */ /* 0x000fe20000010000 */
[----:B-1----:R-:W-:-:S04]  /*2da0*/  IADD3 R89, P0, P6, R9, UR16, R14 ;  /* 0x0000001009597c10 */ /* 0x002fc8000fe1e00e */
[----:B------:R-:W-:Y:S02]  /*2db0*/  IADD3.X R15, PT, PT, R8, UR15, R15, P0, P6 ;  /* 0x0000000f080f7c10 */ /* 0x000fe400087ec40f */
[----:B------:R-:W-:-:S04]  /*2dc0*/  LOP3.LUT P0, RZ, R0, 0x1, RZ, 0xc0, !PT ;  /* 0x0000000100ff7812 */ /* 0x000fc8000780c0ff */
[----:B------:R-:W-:Y:S01]  /*2dd0*/  ISETP.LT.U32.AND P0, PT, R70, 0x80, !P0 ;  /* 0x000000804600780c */ /* 0x000fe20004701070 */
[----:B------:R-:W0:Y:S04]  /*2de0*/  @!P4 LDS R11, [R74+0x8000] ;  /* 0x008000004a0bc984 */ /* 0x000e280000000800 */
[----:B0-----:R-:W0:Y:S02]  /*2df0*/  SHFL.BFLY PT, R12, R11, 0x1, 0x1f ;  /* 0x0c201f000b0c7f89 */ /* 0x001e2400000e0000 */
[----:B0-----:R-:W-:-:S06]  /*2e00*/  FMNMX R9, R11, R12, !PT ;  /* 0x0000000c0b097209 */ /* 0x001fcc0007800000 */
[----:B------:R-:W-:Y:S01]  /*2e10*/  @P0 STS [R74+0x8000], R9 ;  /* 0x008000094a000388 */ /* 0x000fe20000000800 */
[----:B------:R-:W-:Y:S06]  /*2e20*/  BAR.SYNC.DEFER_BLOCKING 0x0 ;  /* 0x0000000000007b1d */ /* 0x000fec0000010000 */
[----:B------:R-:W0:Y:S02]  /*2e30*/  LDS R85, [R73+0x8000] ;  /* 0x0080000049557984 */ /* 0x000e240000000800 */
[----:B0-----:R-:W-:-:S05]  /*2e40*/  FMNMX R85, R85, -INF , !PT ;  /* 0xff80000055557809 */ /* 0x001fca0007800000 */
[--C-:B------:R-:W-:Y:S01]  /*2e50*/  FFMA R4, R4, UR17, -R85.reuse ;  /* 0x0000001104047c23 */ /* 0x100fe20008000855 */
[--C-:B------:R-:W-:Y:S01]  /*2e60*/  FFMA R5, R5, UR17, -R85.reuse ;  /* 0x0000001105057c23 */ /* 0x100fe20008000855 */
[--C-:B------:R-:W-:Y:S01]  /*2e70*/  FFMA R6, R6, UR17, -R85.reuse ;  /* 0x0000001106067c23 */ /* 0x100fe20008000855 */
[----:B------:R-:W-:Y:S01]  /*2e80*/  FFMA R7, R7, UR17, -R85 ;  /* 0x0000001107077c23 */ /* 0x000fe20008000855 */
[----:B------:R-:W-:Y:S01]  /*2e90*/  FMUL R4, R4, 1.4426950216293334961 ;  /* 0x3fb8aa3b04047820 */ /* 0x000fe20000400000 */
[----:B------:R-:W-:Y:S01]  /*2ea0*/  FMUL R5, R5, 1.4426950216293334961 ;  /* 0x3fb8aa3b05057820 */ /* 0x000fe20000400000 */
[----:B------:R-:W-:Y:S01]  /*2eb0*/  FMUL R6, R6, 1.4426950216293334961 ;  /* 0x3fb8aa3b06067820 */ /* 0x000fe20000400000 */
[----:B------:R-:W-:Y:S01]  /*2ec0*/  FMUL R7, R7, 1.4426950216293334961 ;  /* 0x3fb8aa3b07077820 */ /* 0x000fe20000400000 */
[----:B------:R0:W-:Y:S08]  /*2ed0*/  MUFU.EX2 R8, R4 ;  /* 0x0000000400087308 */ /* 0x0001f00000000800 */
[----:B------:R3:W1:Y:S01]  /*2ee0*/  MUFU.EX2 R11, R5 ;  /* 0x00000005000b7308 */ /* 0x0006620000000800 */
[----:B0-----:R-:W-:-:S04]  /*2ef0*/  SHF.R.U32.HI R4, RZ, 0x4, R0 ;  /* 0x00000004ff047819 */ /* 0x001fc80000011600 */
[----:B------:R-:W-:-:S03]  /*2f00*/  SGXT.U32 R4, R4, 0x4 ;  /* 0x000000040404781a */ /* 0x000fc60000000000 */
[----:B------:R0:W2:Y:S02]  /*2f10*/  MUFU.EX2 R9, R6 ;  /* 0x0000000600097308 */ /* 0x0000a40000000800 */
[----:B---3--:R-:W-:Y:S01]  /*2f20*/  IMAD R5, R4, R17, RZ ;  /* 0x0000001104057224 */ /* 0x008fe200078e02ff */
[----:B------:R-:W-:Y:S01]  /*2f30*/  LEA.HI R4, R0, 0x30, RZ, 0x1c ;  /* 0x0000003000047811 */ /* 0x000fe200078fe0ff */
[----:B------:R-:W-:Y:S03]  /*2f40*/  BAR.SYNC.DEFER_BLOCKING 0x0 ;  /* 0x0000000000007b1d */ /* 0x000fe60000010000 */
[----:B------:R-:W-:Y:S01]  /*2f50*/  LEA R118, P6, R5, R89, 0x1 ;  /* 0x0000005905767211 */ /* 0x000fe200078c08ff */
[----:B------:R-:W-:Y:S02]  /*2f60*/  IMAD R4, R4, R17, RZ ;  /* 0x0000001104047224 */ /* 0x000fe400078e02ff */
[----:B-1----:R-:W-:Y:S01]  /*2f70*/  FADD R12, R8, R11 ;  /* 0x0000000b080c7221 */ /* 0x002fe20000000000 */
[----:B------:R1:W3:Y:S01]  /*2f80*/  MUFU.EX2 R10, R7 ;  /* 0x00000007000a7308 */ /* 0x0002e20000000800 */
[----:B0-----:R-:W-:Y:S01]  /*2f90*/  IMAD R6, R17, 0x10, R5 ;  /* 0x0000001011067824 */ /* 0x001fe200078e0205 */
[----:B------:R-:W-:-:S04]  /*2fa0*/  LEA.HI.X.SX32 R119, R5, R15, 0x1, P6 ;  /* 0x0000000f05777211 */ /* 0x000fc800030f0eff */
[C---:B------:R-:W-:Y:S01]  /*2fb0*/  LEA R116, P6, R6.reuse, R89, 0x1 ;  /* 0x0000005906747211 */ /* 0x040fe200078c08ff */
[----:B--2---:R-:W-:Y:S01]  /*2fc0*/  FADD R13, R9, R12 ;  /* 0x0000000c090d7221 */ /* 0x004fe20000000000 */
[----:B-1----:R-:W-:Y:S02]  /*2fd0*/  IMAD R7, R17, 0x10, R6 ;  /* 0x0000001011077824 */ /* 0x002fe400078e0206 */
[----:B------:R-:W-:-:S03]  /*2fe0*/  LEA.HI.X.SX32 R117, R6, R15, 0x1, P6 ;  /* 0x0000000f06757211 */ /* 0x000fc600030f0eff */
[----:B------:R-:W-:Y:S01]  /*2ff0*/  LEA R114, P6, R7, R89, 0x1 ;  /* 0x0000005907727211 */ /* 0x000fe200078c08ff */
[----:B---3--:R-:W-:-:S03]  /*3000*/  FADD R13, R10, R13 ;  /* 0x0000000d0a0d7221 */ /* 0x008fc60000000000 */
[----:B------:R-:W-:Y:S02]  /*3010*/  LEA.HI.X.SX32 R115, R7, R15, 0x1, P6 ;  /* 0x0000000f07737211 */ /* 0x000fe400030f0eff */
[C---:B------:R-:W-:Y:S01]  /*3020*/  LEA R112, P6, R4.reuse, R89, 0x1 ;  /* 0x0000005904707211 */ /* 0x040fe200078c08ff */
[----:B------:R-:W0:Y:S01]  /*3030*/  SHFL.BFLY PT, R12, R13, 0x10, 0x1f ;  /* 0x0e001f000d0c7f89 */ /* 0x000e2200000e0000 */
[----:B------:R-:W-:Y:S02]  /*3040*/  LEA R7, R17, R7, 0x5 ;  /* 0x0000000711077211 */ /* 0x000fe400078e28ff */
[----:B------:R-:W-:Y:S02]  /*3050*/  LEA.HI.X.SX32 R113, R4, R15, 0x1, P6 ;  /* 0x0000000f04717211 */ /* 0x000fe400030f0eff */
[----:B------:R-:W-:Y:S01]  /*3060*/  LEA R110, P6, R7, R89, 0x1 ;  /* 0x00000059076e7211 */ /* 0x000fe200078c08ff */
[----:B------:R-:W-:Y:S01]  /*3070*/  IMAD R5, R17, 0x10, R7 ;  /* 0x0000001011057824 */ /* 0x000fe200078e0207 */
[----:B------:R-:W-:-:S02]  /*3080*/  LEA.HI R4, R0, 0x70, RZ, 0x1c ;  /* 0x0000007000047811 */ /* 0x000fc400078fe0ff */
[----:B------:R-:W-:Y:S01]  /*3090*/  LEA.HI.X.SX32 R111, R7, R15, 0x1, P6 ;  /* 0x0000000f076f7211 */ /* 0x000fe200030f0eff */
[----:B------:R-:W-:Y:S01]  /*30a0*/  IMAD R6, R17, 0x10, R5 ;  /* 0x0000001011067824 */ /* 0x000fe200078e0205 */
[C---:B------:R-:W-:Y:S01]  /*30b0*/  LEA R108, P6, R5.reuse, R89, 0x1 ;  /* 0x00000059056c7211 */ /* 0x040fe200078c08ff */
[----:B------:R-:W-:Y:S01]  /*30c0*/  IMAD R4, R4, R17, RZ ;  /* 0x0000001104047224 */ /* 0x000fe200078e02ff */
[----:B------:R-:W-:Y:S02]  /*30d0*/  PRMT R7, RZ, 0x7610, R7 ;  /* 0x00007610ff077816 */ /* 0x000fe40000000007 */
[----:B------:R-:W-:Y:S02]  /*30e0*/  LEA.HI.X.SX32 R109, R5, R15, 0x1, P6 ;  /* 0x0000000f056d7211 */ /* 0x000fe400030f0eff */
[----:B------:R-:W-:-:S04]  /*30f0*/  LEA R106, P6, R6, R89, 0x1 ;  /* 0x00000059066a7211 */ /* 0x000fc800078c08ff */
[----:B------:R-:W-:Y:S01]  /*3100*/  LEA.HI.X.SX32 R107, R6, R15, 0x1, P6 ;  /* 0x0000000f066b7211 */ /* 0x000fe200030f0eff */
[----:B------:R-:W-:Y:S01]  /*3110*/  IMAD R6, R17, 0x20, R6 ;  /* 0x0000002011067824 */ /* 0x000fe200078e0206 */
[C---:B------:R-:W-:Y:S01]  /*3120*/  LEA R104, P6, R4.reuse, R89, 0x1 ;  /* 0x0000005904687211 */ /* 0x040fe200078c08ff */
[----:B0-----:R-:W-:Y:S02]  /*3130*/  FADD R12, R13, R12 ;  /* 0x0000000c0d0c7221 */ /* 0x001fe40000000000 */
[----:B------:R-:W-:Y:S01]  /*3140*/  IMAD R5, R17, 0x10, R6 ;  /* 0x0000001011057824 */ /* 0x000fe200078e0206 */
[----:B------:R-:W-:Y:S02]  /*3150*/  LEA.HI.X.SX32 R105, R4, R15, 0x1, P6 ;  /* 0x0000000f04697211 */ /* 0x000fe400030f0eff */
[----:B------:R-:W-:Y:S01]  /*3160*/  @!P3 STS [R75+0x8000], R12 ;  /* 0x0080000c4b00b388 */ /* 0x000fe20000000800 */
[----:B------:R-:W-:Y:S01]  /*3170*/  BAR.SYNC.DEFER_BLOCKING 0x0 ;  /* 0x0000000000007b1d */ /* 0x000fe20000010000 */
[----:B------:R-:W-:-:S02]  /*3180*/  LEA R102, P6, R6, R89, 0x1 ;  /* 0x0000005906667211 */ /* 0x000fc400078c08ff */
[----:B------:R-:W-:Y:S02]  /*3190*/  LEA.HI R4, R0, 0xb0, RZ, 0x1c ;  /* 0x000000b000047811 */ /* 0x000fe400078fe0ff */
[----:B------:R-:W-:Y:S01]  /*31a0*/  LEA.HI.X.SX32 R103, R6, R15, 0x1, P6 ;  /* 0x0000000f06677211 */ /* 0x000fe200030f0eff */
[----:B------:R-:W-:Y:S01]  /*31b0*/  IMAD R6, R17, 0x10, R5 ;  /* 0x0000001011067824 */ /* 0x000fe200078e0205 */
[----:B------:R-:W-:Y:S01]  /*31c0*/  LEA R100, P6, R5, R89, 0x1 ;  /* 0x0000005905647211 */ /* 0x000fe200078c08ff */
[----:B------:R-:W-:-:S03]  /*31d0*/  IMAD R4, R4, R17, RZ ;  /* 0x0000001104047224 */ /* 0x000fc600078e02ff */
[----:B------:R-:W-:Y:S02]  /*31e0*/  LEA.HI.X.SX32 R101, R5, R15, 0x1, P6 ;  /* 0x0000000f05657211 */ /* 0x000fe400030f0eff */
[----:B------:R-:W-:-:S04]  /*31f0*/  LEA R98, P6, R6, R89, 0x1 ;  /* 0x0000005906627211 */ /* 0x000fc800078c08ff */
[----:B------:R-:W-:Y:S01]  /*3200*/  LEA.HI.X.SX32 R99, R6, R15, 0x1, P6 ;  /* 0x0000000f06637211 */ /* 0x000fe200030f0eff */
[----:B------:R-:W-:Y:S01]  /*3210*/  IMAD R6, R17, 0x20, R6 ;  /* 0x0000002011067824 */ /* 0x000fe200078e0206 */
[----:B------:R-:W-:-:S03]  /*3220*/  LEA R96, P6, R4, R89, 0x1 ;  /* 0x0000005904607211 */ /* 0x000fc600078c08ff */
[C---:B------:R-:W-:Y:S01]  /*3230*/  IMAD R5, R17.reuse, 0x10, R6 ;  /* 0x0000001011057824 */ /* 0x040fe200078e0206 */
[----:B------:R-:W-:Y:S01]  /*3240*/  LEA.HI.X.SX32 R97, R4, R15, 0x1, P6 ;  /* 0x0000000f04617211 */ /* 0x000fe200030f0eff */
[----:B------:R-:W0:Y:S01]  /*3250*/  @!P4 LDS R13, [R74+0x8000] ;  /* 0x008000004a0dc984 */ /* 0x000e220000000800 */
[----:B------:R-:W-:Y:S02]  /*3260*/  LEA R94, P6, R6, R89, 0x1 ;  /* 0x00000059065e7211 */ /* 0x000fe400078c08ff */
[----:B------:R-:W-:Y:S02]  /*3270*/  LEA.HI R4, R0, 0xf0, RZ, 0x1c ;  /* 0x000000f000047811 */ /* 0x000fe400078fe0ff */
[----:B------:R-:W-:Y:S01]  /*3280*/  LEA.HI.X.SX32 R95, R6, R15, 0x1, P6 ;  /* 0x0000000f065f7211 */ /* 0x000fe200030f0eff */
[----:B------:R-:W-:Y:S01]  /*3290*/  IMAD R6, R17, 0x10, R5 ;  /* 0x0000001011067824 */ /* 0x000fe200078e0205 */
[----:B------:R-:W-:Y:S01]  /*32a0*/  LEA R92, P6, R5, R89, 0x1 ;  /* 0x00000059055c7211 */ /* 0x000fe200078c08ff */
[----:B------:R-:W-:Y:S01]  /*32b0*/  IMAD R4, R4, R17, RZ ;  /* 0x0000001104047224 */ /* 0x000fe200078e02ff */
[----:B------:R-:W-:-:S02]  /*32c0*/  PRMT R17, RZ, 0x7610, R17 ;  /* 0x00007610ff117816 */ /* 0x000fc40000000011 */
[----:B------:R-:W-:Y:S02]  /*32d0*/  LEA.HI.X.SX32 R93, R5, R15, 0x1, P6 ;  /* 0x0000000f055d7211 */ /* 0x000fe400030f0eff */
[C---:B------:R-:W-:Y:S02]  /*32e0*/  LEA R90, P6, R6.reuse, R89, 0x1 ;  /* 0x00000059065a7211 */ /* 0x040fe400078c08ff */
[----:B------:R-:W-:Y:S02]  /*32f0*/  PRMT R5, RZ, 0x7610, R5 ;  /* 0x00007610ff057816 */ /* 0x000fe40000000005 */
[----:B------:R-:W-:Y:S02]  /*3300*/  LEA.HI.X.SX32 R91, R6, R15, 0x1, P6 ;  /* 0x0000000f065b7211 */ /* 0x000fe400030f0eff */
[----:B------:R-:W-:-:S04]  /*3310*/  LEA R88, P6, R4, R89, 0x1 ;  /* 0x0000005904587211 */ /* 0x000fc800078c08ff */
[----:B------:R-:W-:Y:S02]  /*3320*/  LEA.HI.X.SX32 R89, R4, R15, 0x1, P6 ;  /* 0x0000000f04597211 */ /* 0x000fe400030f0eff */
[----:B------:R-:W-:Y:S01]  /*3330*/  PRMT R15, RZ, 0x7610, R15 ;  /* 0x00007610ff0f7816 */ /* 0x000fe2000000000f */
[----:B0-----:R-:W0:Y:S02]  /*3340*/  SHFL.BFLY PT, R12, R13, 0x1, 0x1f ;  /* 0x0c201f000d0c7f89 */ /* 0x001e2400000e0000 */
[----:B0-----:R-:W-:-:S05]  /*3350*/  FADD R13, R13, R12 ;  /* 0x0000000c0d0d7221 */ /* 0x001fca0000000000 */
[----:B------:R0:W-:Y:S01]  /*3360*/  @P0 STS [R74+0x8000], R13 ;  /* 0x0080000d4a000388 */ /* 0x0001e20000000800 */
[----:B------:R-:W-:Y:S01]  /*3370*/  BAR.SYNC.DEFER_BLOCKING 0x0 ;  /* 0x0000000000007b1d */ /* 0x000fe20000010000 */
[----:B0-----:R-:W-:-:S05]  /*3380*/  PRMT R13, RZ, 0x7610, R13 ;  /* 0x00007610ff0d7816 */ /* 0x001fca000000000d */
[----:B------:R-:W2:Y:S04]  /*3390*/  @P5 LDG.E.U16 R5, desc[UR10][R118.64] ;  /* 0x0000000a76055981 */ /* 0x000ea8000c1e1500 */
[----:B------:R-:W3:Y:S04]  /*33a0*/  @P5 LDG.E.U16 R7, desc[UR10][R116.64] ;  /* 0x0000000a74075981 */ /* 0x000ee8000c1e1500 */
[----:B------:R-:W4:Y:S04]  /*33b0*/  @P5 LDG.E.U16 R15, desc[UR10][R114.64] ;  /* 0x0000000a720f5981 */ /* 0x000f28000c1e1500 */
[----:B------:R-:W5:Y:S04]  /*33c0*/  @P5 LDG.E.U16 R17, desc[UR10][R112.64] ;  /* 0x0000000a70115981 */ /* 0x000f68000c1e1500 */
        /* <DEDUP_REMOVED lines=11> */
[----:B------:R-:W5:Y:S01]  /*3480*/  @P5 LDG.E.U16 R39, desc[UR10][R88.64] ;  /* 0x0000000a58275981 */ /* 0x000f62000c1e1500 */
[----:B------:R-:W-:Y:S01]  /*3490*/  SHF.R.S32.HI R4, RZ, 0x6, R0 ;  /* 0x00000006ff047819 */ /* 0x000fe20000011400 */
[----:B------:R-:W-:Y:S01]  /*34a0*/  UIADD3 UR76, UPT, UPT, UR7, 0x100, URZ ;  /* 0x00000100074c7890 */ /* 0x000fe2000fffe0ff */
[----:B------:R-:W-:Y:S01]  /*34b0*/  SHF.L.U32 R72, R0, 0x1, RZ ;  /* 0x0000000100487819 */ /* 0x000fe200000006ff */
[----:B------:R0:W1:Y:S01]  /*34c0*/  LDS R155, [R73+0x8000] ;  /* 0x00800000499b7984 */ /* 0x0000620000000800 */
[----:B------:R-:W-:Y:S01]  /*34d0*/  SGXT R4, R4, 0x1 ;  /* 0x000000010404781a */ /* 0x000fe20000000200 */
[----:B------:R-:W-:Y:S01]  /*34e0*/  UIADD3 UR77, UPT, UPT, UR77, UR34, UR76 ;  /* 0x000000224d4d7290 */ /* 0x000fe2000fffe04c */
[----:B------:R-:W-:-:S02]  /*34f0*/  F2FP.BF16.F32.PACK_AB R8, R11, R8 ;  /* 0x000000080b08723e */ /* 0x000fc400000010ff */
[----:B------:R-:W-:Y:S01]  /*3500*/  LOP3.LUT R41, R4, 0x90, RZ, 0xc0, !PT ;  /* 0x0000009004297812 */ /* 0x000fe200078ec0ff */
[----:B------:R-:W-:Y:S01]  /*3510*/  FADD R4, -R85, -INF ;  /* 0xff80000055047421 */ /* 0x000fe20000000100 */
[----:B------:R-:W-:Y:S02]  /*3520*/  F2FP.BF16.F32.PACK_AB R9, R10, R9 ;  /* 0x000000090a09723e */ /* 0x000fe400000010ff */
[----:B------:R-:W-:Y:S01]  /*3530*/  LOP3.LUT R72, R41, 0x17e, R72, 0x78, !PT ;  /* 0x0000017e29487812 */ /* 0x000fe200078e7848 */
[----:B------:R-:W-:Y:S01]  /*3540*/  BAR.SYNC.DEFER_BLOCKING 0x0 ;  /* 0x0000000000007b1d */ /* 0x000fe20000010000 */
[----:B------:R-:W-:-:S05]  /*3550*/  FMUL R150, R4, 1.4426950216293334961 ;  /* 0x3fb8aa3b04967820 */ /* 0x000fca0000400000 */
[----:B--2---:R0:W-:Y:S04]  /*3560*/  STS.U16 [R72+UR6+0x8000], R5 ;  /* 0x0080000548007988 */ /* 0x0041e80008000406 */
[----:B---3--:R0:W-:Y:S04]  /*3570*/  STS.U16 [R72+UR6+0x8200], R7 ;  /* 0x0082000748007988 */ /* 0x0081e80008000406 */
[----:B----4-:R0:W-:Y:S04]  /*3580*/  STS.U16 [R72+UR6+0x8400], R15 ;  /* 0x0084000f48007988 */ /* 0x0101e80008000406 */
[----:B-----5:R0:W-:Y:S04]  /*3590*/  STS.U16 [R72+UR6+0x8600], R17 ;  /* 0x0086001148007988 */ /* 0x0201e80008000406 */
        /* <DEDUP_REMOVED lines=12> */
[----:B-1----:R-:W-:Y:S05]  /*3660*/  BRA.U !UP0, `(.L_x_9) ;  /* 0x0000000108087547 */ /* 0x002fea000b800000 */
[----:B------:R1:W-:Y:S01]  /*3670*/  STTM.16dp32bit_t0_t15.x2 tmem[UR77], R8 ;  /* 0x00000008000079ed */ /* 0x0003e2000888004d */
[----:B------:R1:W-:Y:S02]  /*3680*/  STTM.16dp32bit_t16_t31.x2 tmem[UR77+0x2], R8 ;  /* 0x00000208000079ed */ /* 0x0003e400088a004d */
.L_x_9:
[----:B------:R-:W2:Y:S02]  /*3690*/  FENCE.VIEW.ASYNC.T ;  /* 0x00000000000073c6 */ /* 0x000ea40000000200 */
[----:B--2---:R-:W-:Y:S06]  /*36a0*/  BAR.SYNC.DEFER_BLOCKING 0x0 ;  /* 0x0000000000007b1d */ /* 0x004fec0000010000 */
[----:B------:R-:W2:Y:S01]  /*36b0*/  MUFU.EX2 R150, R150 ;  /* 0x0000009600967308 */ /* 0x000ea20000000800 */
[----:B01----:R-:W0:Y:S01]  /*36c0*/  LDTM.16dp32bit_t0_t15.x64 R4, tmem[UR8] ;  /* 0x00000008000479ee */ /* 0x003e220008b00000 */
[----:B------:R-:W1:Y:S01]  /*36d0*/  LDTM.16dp32bit_t16_t31.x64 R4, tmem[UR8+0x40] ;  /* 0x00004008000479ee */ /* 0x000e620008b20000 */
[----:B------:R-:W-:Y:S01]  /*36e0*/  NOP ;  /* 0x0000000000007918 */ /* 0x000fe20000000000 */
[----:B------:R-:W-:Y:S05]  /*36f0*/  BRA.U !UP0, `(.L_x_10) ;  /* 0x0000000508087547 */ /* 0x000fea000b800000 */
[C---:B012---:R-:W-:Y:S01]  /*3700*/  FMUL R4, R150.reuse, R4 ;  /* 0x0000000496047220 */ /* 0x047fe20000400000 */
[C---:B------:R-:W-:Y:S01]  /*3710*/  FMUL R5, R150.reuse, R5 ;  /* 0x0000000596057220 */ /* 0x040fe20000400000 */
        /* <DEDUP_REMOVED lines=61> */
[----:B------:R-:W-:-:S04]  /*3af0*/  FMUL R67, R150, R67 ;  /* 0x0000004396437220 */ /* 0x000fc80000400000 */
[----:B------:R3:W-:Y:S01]  /*3b00*/  STTM.16dp32bit_t0_t15.x64 tmem[UR8], R4 ;  /* 0x00000004000079ed */ /* 0x0007e20008b00008 */
[----:B------:R3:W-:Y:S02]  /*3b10*/  STTM.16dp32bit_t16_t31.x64 tmem[UR8+0x40], R4 ;  /* 0x00004004000079ed */ /* 0x0007e40008b20008 */
.L_x_10:
[----:B-1----:R-:W1:Y:S02]  /*3b20*/  FENCE.VIEW.ASYNC.T ;  /* 0x00000000000073c6 */ /* 0x002e640000000200 */
[----:B-1----:R-:W-:Y:S01]  /*3b30*/  BAR.SYNC.DEFER_BLOCKING 0x0 ;  /* 0x0000000000007b1d */ /* 0x002fe20000010000 */
[----:B------:R-:W-:Y:S01]  /*3b40*/  UIADD3 UR13, UPT, UPT, UR13, -0x10, URZ ;  /* 0xfffffff00d0d7890 */ /* 0x000fe2000fffe0ff */
[----:B--2---:R-:W-:Y:S01]  /*3b50*/  FADD R150, R150, R155 ;  /* 0x0000009b96967221 */ /* 0x004fe20000000000 */
[----:B------:R-:W-:Y:S02]  /*3b60*/  IMAD.MOV.U32 R165, RZ, RZ, RZ ;  /* 0x000000ffffa57224 */ /* 0x000fe400078e00ff */
[----:B------:R-:W-:Y:S02]  /*3b70*/  UISETP.GE.AND UP0, UPT, UR13, 0x1, UPT ;  /* 0x000000010d00788c */ /* 0x000fe4000bf06270 */
[----:B------:R-:W-:Y:S01]  /*3b80*/  IMAD.U32 R162, RZ, RZ, UR13 ;  /* 0x0000000dffa27e24 */ /* 0x000fe2000f8e00ff */
[----:B------:R1:W-:Y:S06]  /*3b90*/  MEMBAR.ALL.CTA ;  /* 0x0000000000007992 */ /* 0x0003ec0000008000 */
[----:B-1----:R-:W1:Y:S02]  /*3ba0*/  FENCE.VIEW.ASYNC.S ;  /* 0x00000000000073c6 */ /* 0x002e640000000000 */
[----:B-1----:R-:W-:Y:S06]  /*3bb0*/  BAR.SYNC.DEFER_BLOCKING 0x0 ;  /* 0x0000000000007b1d */ /* 0x002fec0000010000 */
[----:B------:R-:W-:Y:S05]  /*3bc0*/  BRA.U !UP2, `(.L_x_11) ;  /* 0x000000010a247547 */ /* 0x000fea000b800000 */
[----:B------:R-:W-:Y:S01]  /*3bd0*/  ULOP3.LUT UR13, UR5, 0xc0004010, URZ, 0xfc, !UPT ;  /* 0xc0004010050d7892 */ /* 0x000fe2000f8efcff */
[----:B------:R-:W-:Y:S01]  /*3be0*/  UMOV UR14, UR4 ;  /* 0x00000004000e7c82 */ /* 0x000fe20008000000 */
[----:B------:R-:W-:Y:S01]  /*3bf0*/  UMOV UR15, URZ ;  /* 0x000000ff000f7c82 */ /* 0x000fe20008000000 */
[----:B------:R-:W-:Y:S01]  /*3c00*/  UMOV UR16, 0x0 ;  /* 0x0000000000107882 */ /* 0x000fe20000000000 */
[----:B------:R-:W-:Y:S01]  /*3c10*/  UMOV UR17, 0x4400490 ;  /* 0x0440049000117882 */ /* 0x000fe20000000000 */
[----:B------:R-:W-:-:S04]  /*3c20*/  UMOV UR5, UR14 ;  /* 0x0000000e00057c82 */ /* 0x000fc80008000000 */
[----:B------:R1:W-:Y:S01]  /*3c30*/  UTCHMMA tmem[UR76], gdesc[UR12], tmem[UR7], tmem[UR16], idesc[UR17], UPT ;  /* 0x00ff100c4c0079ea */ /* 0x0003e2000b800007 */
[----:B------:R1:W-:Y:S01]  /*3c40*/  UTCBAR [UR5], URZ ;  /* 0x000000ff050073e9 */ /* 0x0003e200080000ff */
[----:B------:R-:W-:Y:S01]  /*3c50*/  NOP ;  /* 0x0000000000007918 */ /* 0x000fe20000000000 */
.L_x_11:
[----:B------:R-:W-:Y:S02]  /*3c60*/  FSEL R85, R85, -INF , P5 ;  /* 0xff80000055557808 */ /* 0x000fe40002800000 */
[----:B------:R-:W-:Y:S01]  /*3c70*/  FSEL R150, R150, 1, P5 ;  /* 0x3f80000096967808 */ /* 0x000fe20002800000 */
[----:B------:R-:W-:Y:S06]  /*3c80*/  BRA.U !UP0, `(.L_x_12) ;  /* 0x00000019088c7547 */ /* 0x000fec000b800000 */
[----:B0--3--:R-:W-:Y:S01]  /*3c90*/  IMAD.U32 R4, RZ, RZ, UR6 ;  /* 0x00000006ff047e24 */ /* 0x009fe2000f8e00ff */
[----:B------:R-:W-:Y:S01]  /*3ca0*/  SHF.R.U32.HI R153, RZ, 0x4, R152 ;  /* 0x00000004ff997819 */ /* 0x000fe20000011698 */
[----:B------:R-:W-:Y:S01]  /*3cb0*/  UISETP.NE.U32.AND UP0, UPT, UR35, URZ, UPT ;  /* 0x000000ff2300728c */ /* 0x000fe2000bf05070 */
[----:B------:R-:W-:Y:S01]  /*3cc0*/  IMAD.SHL.U32 R151, R151, 0x10, RZ ;  /* 0x0000001097977824 */ /* 0x000fe200078e00ff */
[----:B-1----:R-:W-:Y:S01]  /*3cd0*/  USHF.L.U32 UR5, UR39, 0x4, URZ ;  /* 0x0000000427057899 */ /* 0x002fe200080006ff */
[----:B------:R-:W-:Y:S01]  /*3ce0*/  SHF.R.U32.HI R4, RZ, 0x4, R4 ;  /* 0x00000004ff047819 */ /* 0x000fe20000011604 */
[----:B------:R-:W-:Y:S01]  /*3cf0*/  IMAD.MOV.U32 R22, RZ, RZ, R85 ;  /* 0x000000ffff167224 */ /* 0x000fe200078e0055 */
[----:B------:R-:W-:Y:S01]  /*3d00*/  SGXT.U32 R153, R153, 0xe ;  /* 0x0000000e9999781a */ /* 0x000fe20000000000 */
[----:B------:R-:W-:Y:S01]  /*3d10*/  IMAD.MOV.U32 R154, RZ, RZ, 0x1 ;  /* 0x00000001ff9a7424 */ /* 0x000fe200078e00ff */
[----:B------:R-:W-:Y:S02]  /*3d20*/  SGXT.U32 R152, R4, 0xe ;  /* 0x0000000e0498781a */ /* 0x000fe40000000000 */
[----:B------:R-:W-:-:S02]  /*3d30*/  CS2R R4, SRZ ;  /* 0x0000000000047805 */ /* 0x000fc4000001ff00 */
[----:B------:R-:W-:Y:S01]  /*3d40*/  IADD3 R7, P6, PT, R153, 0x2, RZ ;  /* 0x0000000299077810 */ /* 0x000fe20007fde0ff */
[----:B------:R-:W-:Y:S01]  /*3d50*/  IMAD.U32 R163, RZ, RZ, UR5 ;  /* 0x00000005ffa37e24 */ /* 0x000fe2000f8e00ff */
[----:B------:R-:W-:Y:S02]  /*3d60*/  IADD3 R6, P5, PT, R152, 0x80, RZ ;  /* 0x0000008098067810 */ /* 0x000fe40007fbe0ff */
[----:B------:R-:W-:Y:S02]  /*3d70*/  CS2R R164, SRZ ;  /* 0x0000000000a47805 */ /* 0x000fe4000001ff00 */
[----:B------:R-:W-:Y:S01]  /*3d80*/  R2UR UR12, R7 ;  /* 0x00000000070c72ca */ /* 0x000fe200000e0000 */
[----:B------:R-:W-:Y:S01]  /*3d90*/  IMAD.MOV.U32 R155, RZ, RZ, RZ ;  /* 0x000000ffff9b7224 */ /* 0x000fe200078e00ff */
[----:B------:R-:W-:Y:S01]  /*3da0*/  IADD3.X R4, PT, PT, R4, 0x40004040, RZ, P6, !PT ;  /* 0x4000404004047810 */ /* 0x000fe200037fe4ff */
[----:B------:R-:W-:Y:S01]  /*3db0*/  IMAD.MOV.U32 R157, RZ, RZ, R151 ;  /* 0x000000ffff9d7224 */ /* 0x000fe200078e0097 */
[----:B------:R-:W-:Y:S01]  /*3dc0*/  IADD3 R7, P6, PT, R6, 0x80, RZ ;  /* 0x0000008006077810 */ /* 0x000fe20007fde0ff */
[----:B------:R-:W-:Y:S01]  /*3dd0*/  IMAD.U32 R159, RZ, RZ, UR5 ;  /* 0x00000005ff9f7e24 */ /* 0x000fe2000f8e00ff */
[----:B------:R-:W-:-:S02]  /*3de0*/  IADD3.X R5, PT, PT, R5, 0x40004040, RZ, P5, !PT ;  /* 0x4000404005057810 */ /* 0x000fc40002ffe4ff */
[----:B------:R-:W-:Y:S02]  /*3df0*/  R2UR UR13, R4 ;  /* 0x00000000040d72ca */ /* 0x000fe400000e0000 */
[C---:B------:R-:W-:Y:S01]  /*3e00*/  IADD3 R8, P5, PT, R6.reuse, 0x100, RZ ;  /* 0x0000010006087810 */ /* 0x040fe20007fbe0ff */
[--C-:B------:R-:W-:Y:S01]  /*3e10*/  IMAD.X R4, RZ, RZ, R5.reuse, P6 ;  /* 0x000000ffff047224 */ /* 0x100fe200030e0605 */
[----:B------:R-:W-:Y:S02]  /*3e20*/  IADD3 R9, P6, PT, R6, 0x180, RZ ;  /* 0x0000018006097810 */ /* 0x000fe40007fde0ff */
[----:B------:R-:W-:Y:S01]  /*3e30*/  R2UR UR14, R7 ;  /* 0x00000000070e72ca */ /* 0x000fe200000e0000 */
[--C-:B------:R-:W-:Y:S01]  /*3e40*/  IMAD.X R7, RZ, RZ, R5.reuse, P5 ;  /* 0x000000ffff077224 */ /* 0x100fe200028e0605 */
[----:B------:R-:W-:Y:S01]  /*3e50*/  R2UR UR16, R8 ;  /* 0x00000000081072ca */ /* 0x000fe200000e0000 */
[----:B------:R-:W-:Y:S01]  /*3e60*/  IMAD.X R8, RZ, RZ, R5, P6 ;  /* 0x000000ffff087224 */ /* 0x000fe200030e0605 */
[----:B------:R-:W-:-:S02]  /*3e70*/  IADD3 R10, P5, PT, R6, 0x200, RZ ;  /* 0x00000200060a7810 */ /* 0x000fc40007fbe0ff */
[----:B------:R-:W-:Y:S01]  /*3e80*/  IADD3 R11, P6, PT, R6, 0x280, RZ ;  /* 0x00000280060b7810 */ /* 0x000fe20007fde0ff */
[----:B------:R-:W-:Y:S01]  /*3e90*/  UIADD3.64 UR44, UPT, UPT, UR12, 0x2, URZ ;  /* 0x000000020c2c7897 */ /* 0x000fe2000fffe0ff */
[----:B------:R-:W-:Y:S01]  /*3ea0*/  R2UR UR18, R9 ;  /* 0x00000000091272ca */ /* 0x000fe200000e0000 */
[--C-:B------:R-:W-:Y:S01]  /*3eb0*/  IMAD.X R9, RZ, RZ, R5.reuse, P5 ;  /* 0x000000ffff097224 */ /* 0x100fe200028e0605 */
[----:B------:R-:W-:Y:S01]  /*3ec0*/  R2UR UR20, R10 ;  /* 0x000000000a1472ca */ /* 0x000fe200000e0000 */
[--C-:B------:R-:W-:Y:S01]  /*3ed0*/  IMAD.X R10, RZ, RZ, R5.reuse, P6 ;  /* 0x000000ffff0a7224 */ /* 0x100fe200030e0605 */
[C---:B------:R-:W-:Y:S01]  /*3ee0*/  IADD3 R12, P5, PT, R6.reuse, 0x300, RZ ;  /* 0x00000300060c7810 */ /* 0x040fe20007fbe0ff */
[----:B------:R-:W-:Y:S01]  /*3ef0*/  UIADD3.64 UR46, UPT, UPT, UR12, 0x4, URZ ;  /* 0x000000040c2e7897 */ /* 0x000fe2000fffe0ff */
[C---:B------:R-:W-:Y:S01]  /*3f00*/  IADD3 R13, P6, PT, R6.reuse, 0x380, RZ ;  /* 0x00000380060d7810 */ /* 0x040fe20007fde0ff */
[----:B------:R-:W-:Y:S01]  /*3f10*/  UIADD3.64 UR48, UPT, UPT, UR12, 0x7e, URZ ;  /* 0x0000007e0c307897 */ /* 0x000fe2000fffe0ff */
[----:B------:R-:W-:Y:S01]  /*3f20*/  R2UR UR22, R11 ;  /* 0x000000000b1672ca */ /* 0x000fe200000e0000 */
[----:B------:R-:W-:Y:S01]  /*3f30*/  UIADD3.64 UR50, UPT, UPT, UR12, 0x80, URZ ;  /* 0x000000800c327897 */ /* 0x000fe2000fffe0ff */
[----:B------:R-:W-:Y:S01]  /*3f40*/  IADD3.X R11, PT, PT, R5, RZ, RZ, P5, !PT ;  /* 0x000000ff050b7210 */ /* 0x000fe20002ffe4ff */
[----:B------:R-:W-:Y:S01]  /*3f50*/  UIADD3.64 UR52, UPT, UPT, UR12, 0x82, URZ ;  /* 0x000000820c347897 */ /* 0x000fe2000fffe0ff */
[----:B------:R-:W-:Y:S01]  /*3f60*/  IADD3 R14, P5, PT, R6, 0x400, RZ ;  /* 0x00000400060e7810 */ /* 0x000fe20007fbe0ff */
[----:B------:R-:W-:Y:S01]  /*3f70*/  UIADD3.64 UR54, UPT, UPT, UR12, 0x84, URZ ;  /* 0x000000840c367897 */ /* 0x000fe2000fffe0ff */
[----:B------:R-:W-:Y:S01]  /*3f80*/  R2UR UR24, R12 ;  /* 0x000000000c1872ca */ /* 0x000fe200000e0000 */
[--C-:B------:R-:W-:Y:S01]  /*3f90*/  IMAD.X R12, RZ, RZ, R5.reuse, P6 ;  /* 0x000000ffff0c7224 */ /* 0x100fe200030e0605 */
[C---:B------:R-:W-:Y:S01]  /*3fa0*/  IADD3 R16, P6, PT, R6.reuse, 0x480, RZ ;  /* 0x0000048006107810 */ /* 0x040fe20007fde0ff */
[--C-:B------:R-:W-:Y:S01]  /*3fb0*/  IMAD.X R15, RZ, RZ, R5.reuse, P5 ;  /* 0x000000ffff0f7224 */ /* 0x100fe200028e0605 */
[----:B------:R-:W-:Y:S01]  /*3fc0*/  IADD3 R17, P5, PT, R6, 0x500, RZ ;  /* 0x0000050006117810 */ /* 0x000fe20007fbe0ff */
[----:B------:R-:W-:Y:S01]  /*3fd0*/  UIADD3.64 UR56, UPT, UPT, UR12, 0xfe, URZ ;  /* 0x000000fe0c387897 */ /* 0x000fe2000fffe0ff */
[----:B------:R-:W-:Y:S01]  /*3fe0*/  R2UR UR26, R13 ;  /* 0x000000000d1a72ca */ /* 0x000fe200000e0000 */
[--C-:B------:R-:W-:Y:S01]  /*3ff0*/  IMAD.X R13, RZ, RZ, R5.reuse, P6 ;  /* 0x000000ffff0d7224 */ /* 0x100fe200030e0605 */
[----:B------:R-:W-:Y:S01]  /*4000*/  R2UR UR30, R16 ;  /* 0x00000000101e72ca */ /* 0x000fe200000e0000 */
[----:B------:R-:W-:Y:S01]  /*4010*/  UIADD3.64 UR58, UPT, UPT, UR12, 0x100, URZ ;  /* 0x000001000c3a7897 */ /* 0x000fe2000fffe0ff */
[----:B------:R-:W-:Y:S01]  /*4020*/  IADD3 R16, P6, PT, R6, 0x580, RZ ;  /* 0x0000058006107810 */ /* 0x000fe20007fde0ff */
[----:B------:R-:W-:Y:S01]  /*4030*/  UIADD3.64 UR60, UPT, UPT, UR12, 0x102, URZ ;  /* 0x000001020c3c7897 */ /* 0x000fe2000fffe0ff */
[----:B------:R-:W-:Y:S01]  /*4040*/  R2UR UR28, R14 ;  /* 0x000000000e1c72ca */ /* 0x000fe200000e0000 */
[--C-:B------:R-:W-:Y:S01]  /*4050*/  IMAD.X R14, RZ, RZ, R5.reuse, P5 ;  /* 0x000000ffff0e7224 */ /* 0x100fe200028e0605 */
[C---:B------:R-:W-:Y:S01]  /*4060*/  IADD3 R18, P5, PT, R6.reuse, 0x600, RZ ;  /* 0x0000060006127810 */ /* 0x040fe20007fbe0ff */
[----:B------:R-:W-:Y:S01]  /*4070*/  UIADD3.64 UR62, UPT, UPT, UR12, 0x104, URZ ;  /* 0x000001040c3e7897 */ /* 0x000fe2000fffe0ff */
[----:B------:R-:W-:Y:S01]  /*4080*/  R2UR UR32, R17 ;  /* 0x00000000112072ca */ /* 0x000fe200000e0000 */
[--C-:B------:R-:W-:Y:S01]  /*4090*/  IMAD.X R17, RZ, RZ, R5.reuse, P6 ;  /* 0x000000ffff117224 */ /* 0x100fe200030e0605 */
[C---:B------:R-:W-:Y:S01]  /*40a0*/  IADD3 R20, P6, PT, R6.reuse, 0x680, RZ ;  /* 0x0000068006147810 */ /* 0x040fe20007fde0ff */
[--C-:B------:R-:W-:Y:S01]  /*40b0*/  IMAD.X R19, RZ, RZ, R5.reuse, P5 ;  /* 0x000000ffff137224 */ /* 0x100fe200028e0605 */
[C---:B------:R-:W-:Y:S01]  /*40c0*/  R2UR UR34, R6.reuse ;  /* 0x00000000062272ca */ /* 0x040fe200000e0000 */
[----:B------:R-:W-:Y:S01]  /*40d0*/  UIADD3.64 UR64, UPT, UPT, UR12, 0x17e, URZ ;  /* 0x0000017e0c407897 */ /* 0x000fe2000fffe0ff */
[----:B------:R-:W-:Y:S01]  /*40e0*/  IADD3 R6, P5, PT, R6, 0x700, RZ ;  /* 0x0000070006067810 */ /* 0x000fe20007fbe0ff */
[----:B------:R-:W-:Y:S01]  /*40f0*/  UIADD3.64 UR66, UPT, UPT, UR12, 0x180, URZ ;  /* 0x000001800c427897 */ /* 0x000fe2000fffe0ff */
[----:B------:R-:W-:Y:S01]  /*4100*/  R2UR UR15, R4 ;  /* 0x00000000040f72ca */ /* 0x000fe200000e0000 */
[----:B------:R-:W-:Y:S01]  /*4110*/  IMAD.X R4, RZ, RZ, R5, P6 ;  /* 0x000000ffff047224 */ /* 0x000fe200030e0605 */
[C---:B------:R-:W-:Y:S01]  /*4120*/  R2UR UR35, R5.reuse ;  /* 0x00000000052372ca */ /* 0x040fe200000e0000 */
[----:B------:R-:W-:Y:S01]  /*4130*/  UIADD3.64 UR68, UPT, UPT, UR12, 0x182, URZ ;  /* 0x000001820c447897 */ /* 0x000fe2000fffe0ff */
[----:B------:R-:W-:Y:S01]  /*4140*/  IADD3.X R5, PT, PT, R5, RZ, RZ, P5, !PT ;  /* 0x000000ff05057210 */ /* 0x000fe20002ffe4ff */
[----:B------:R-:W-:Y:S01]  /*4150*/  UIADD3.64 UR70, UPT, UPT, UR12, 0x184, URZ ;  /* 0x000001840c467897 */ /* 0x000fe2000fffe0ff */
[----:B------:R-:W-:Y:S01]  /*4160*/  R2UR UR41, R4 ;  /* 0x00000000042972ca */ /* 0x000fe200000e0000 */
[----:B------:R-:W-:Y:S01]  /*4170*/  VIADD R4, R71, 0xc000 ;  /* 0x0000c00047047836 */ /* 0x000fe20000000000 */
[----:B------:R-:W-:-:S02]  /*4180*/  R2UR UR36, R16 ;  /* 0x00000000102472ca */ /* 0x000fc400000e0000 */
[----:B------:R-:W-:Y:S02]  /*4190*/  R2UR UR38, R18 ;  /* 0x00000000122672ca */ /* 0x000fe400000e0000 */
[----:B------:R-:W-:Y:S02]  /*41a0*/  R2UR UR40, R20 ;  /* 0x00000000142872ca */ /* 0x000fe400000e0000 */
[----:B------:R-:W-:Y:S02]  /*41b0*/  R2UR UR42, R6 ;  /* 0x00000000062a72ca */ /* 0x000fe400000e0000 */
[----:B------:R-:W-:Y:S02]  /*41c0*/  R2UR UR17, R7 ;  /* 0x00000000071172ca */ /* 0x000fe400000e0000 */
[----:B------:R-:W-:Y:S02]  /*41d0*/  R2UR UR19, R8 ;  /* 0x00000000081372ca */ /* 0x000fe400000e0000 */
        /* <DEDUP_REMOVED lines=10> */
[----:B------:R-:W-:-:S04]  /*4280*/  SHF.R.U32.HI R4, RZ, 0x4, R4 ;  /* 0x00000004ff047819 */ /* 0x000fc80000011604 */
[----:B------:R-:W-:-:S09]  /*4290*/  SGXT.U32 R156, R4, 0xe ;  /* 0x0000000e049c781a */ /* 0x000fd20000000000 */
.L_x_17:
[----:B------:R-:W-:Y:S01]  /*42a0*/  MOV R5, R87 ;  /* 0x0000005700057202 */ /* 0x000fe20000000f00 */
[----:B------:R-:W-:Y:S02]  /*42b0*/  IMAD.MOV.U32 R4, RZ, RZ, R86 ;  /* 0x000000ffff047224 */ /* 0x000fe400078e0056 */
[----:B------:R-:W-:-:S04]  /*42c0*/  IMAD.WIDE R12, R157, 0x2, R134 ;  /* 0x000000029d0c7825 */ /* 0x000fc800078e0286 */
[C---:B------:R-:W-:Y:S01]  /*42d0*/  IMAD.WIDE R14, R157.reuse, 0x2, R132 ;  /* 0x000000029d0e7825 */ /* 0x040fe200078e0284 */
[----:B------:R0:W2:Y:S03]  /*42e0*/  LDG.E.U16 R28, desc[UR10][R12.64] ;  /* 0x0000000a0c1c7981 */ /* 0x0000a6000c1e1500 */
[C---:B------:R-:W-:Y:S01]  /*42f0*/  IMAD.WIDE R6, R157.reuse, 0x2, R148 ;  /* 0x000000029d067825 */ /* 0x040fe200078e0294 */
[----:B------:R1:W3:Y:S03]  /*4300*/  LDG.E.U16 R27, desc[UR10][R14.64] ;  /* 0x0000000a0e1b7981 */ /* 0x0002e6000c1e1500 */
[C---:B------:R-:W-:Y:S01]  /*4310*/  IMAD.WIDE R8, R157.reuse, 0x2, R146 ;  /* 0x000000029d087825 */ /* 0x040fe200078e0292 */
[----:B------:R4:W5:Y:S03]  /*4320*/  LDG.E.U16 R23, desc[UR10][R6.64] ;  /* 0x0000000a06177981 */ /* 0x000966000c1e1500 */
[C---:B------:R-:W-:Y:S01]  /*4330*/  IMAD.WIDE R10, R157.reuse, 0x2, R144 ;  /* 0x000000029d0a7825 */ /* 0x040fe200078e0290 */
[----:B------:R0:W3:Y:S03]  /*4340*/  LDG.E.U16 R26, desc[UR10][R8.64] ;  /* 0x0000000a081a7981 */ /* 0x0000e6000c1e1500 */
[C---:B------:R-:W-:Y:S01]  /*4350*/  IMAD.WIDE R16, R157.reuse, 0x2, R130 ;  /* 0x000000029d107825 */ /* 0x040fe200078e0282 */
[----:B------:R0:W3:Y:S03]  /*4360*/  LDG.E.U16 R25, desc[UR10][R10.64] ;  /* 0x0000000a0a197981 */ /* 0x0000e6000c1e1500 */
[C---:B------:R-:W-:Y:S01]  /*4370*/  IMAD.WIDE R4, R157.reuse, 0x2, R4 ;  /* 0x000000029d047825 */ /* 0x040fe200078e0204 */
[----:B------:R-:W3:Y:S03]  /*4380*/  LDG.E.U16 R30, desc[UR10][R16.64] ;  /* 0x0000000a101e7981 */ /* 0x000ee6000c1e1500 */
[C---:B------:R-:W-:Y:S01]  /*4390*/  IMAD.WIDE R18, R157.reuse, 0x2, R128 ;  /* 0x000000029d127825 */ /* 0x040fe200078e0280 */
[----:B------:R4:W3:Y:S03]  /*43a0*/  LDG.E.U16 R24, desc[UR10][R4.64] ;  /* 0x0000000a04187981 */ /* 0x0008e6000c1e1500 */
[----:B0-----:R-:W-:-:S02]  /*43b0*/  IMAD.WIDE R12, R157, 0x2, R142 ;  /* 0x000000029d0c7825 */ /* 0x001fc400078e028e */
[----:B------:R-:W5:Y:S02]  /*43c0*/  LDG.E.U16 R19, desc[UR10][R18.64] ;  /* 0x0000000a12137981 */ /* 0x000f64000c1e1500 */
[C---:B-1----:R-:W-:Y:S02]  /*43d0*/  IMAD.WIDE R14, R157.reuse, 0x2, R126 ;  /* 0x000000029d0e7825 */ /* 0x042fe400078e027e */
[----:B------:R-:W5:Y:S02]  /*43e0*/  LDG.E.U16 R12, desc[UR10][R12.64] ;  /* 0x0000000a0c0c7981 */ /* 0x000f64000c1e1500 */
[C---:B----4-:R-:W-:Y:S02]  /*43f0*/  IMAD.WIDE R6, R157.reuse, 0x2, R140 ;  /* 0x000000029d067825 */ /* 0x050fe400078e028c */
[----:B------:R-:W4:Y:S02]  /*4400*/  LDG.E.U16 R14, desc[UR10][R14.64] ;  /* 0x0000000a0e0e7981 */ /* 0x000f24000c1e1500 */
[----:B------:R-:W-:-:S02]  /*4410*/  IMAD.WIDE R20, R157, 0x2, R124 ;  /* 0x000000029d147825 */ /* 0x000fc400078e027c */
[----:B------:R-:W4:Y:S02]  /*4420*/  LDG.E.U16 R7, desc[UR10][R6.64] ;  /* 0x0000000a06077981 */ /* 0x000f24000c1e1500 */
[C---:B------:R-:W-:Y:S02]  /*4430*/  IMAD.WIDE R8, R157.reuse, 0x2, R138 ;  /* 0x000000029d087825 */ /* 0x040fe400078e028a */
[----:B------:R-:W4:Y:S02]  /*4440*/  LDG.E.U16 R21, desc[UR10][R20.64] ;  /* 0x0000000a14157981 */ /* 0x000f24000c1e1500 */
[C---:B------:R-:W-:Y:S02]  /*4450*/  IMAD.WIDE R10, R157.reuse, 0x2, R122 ;  /* 0x000000029d0a7825 */ /* 0x040fe400078e027a */
[----:B------:R-:W4:Y:S02]  /*4460*/  LDG.E.U16 R8, desc[UR10][R8.64] ;  /* 0x0000000a08087981 */ /* 0x000f24000c1e1500 */
[----:B------:R-:W-:-:S02]  /*4470*/  IMAD.WIDE R4, R157, 0x2, R136 ;  /* 0x000000029d047825 */ /* 0x000fc400078e0288 */
[----:B------:R-:W4:Y:S02]  /*4480*/  LDG.E.U16 R10, desc[UR10][R10.64] ;  /* 0x0000000a0a0a7981 */ /* 0x000f24000c1e1500 */
[----:B------:R-:W-:Y:S02]  /*4490*/  IMAD.WIDE R16, R157, 0x2, R120 ;  /* 0x000000029d107825 */ /* 0x000fe400078e0278 */
[----:B------:R-:W4:Y:S04]  /*44a0*/  LDG.E.U16 R5, desc[UR10][R4.64] ;  /* 0x0000000a04057981 */ /* 0x000f28000c1e1500 */
[----:B------:R-:W4:Y:S01]  /*44b0*/  LDG.E.U16 R17, desc[UR10][R16.64] ;  /* 0x0000000a10117981 */ /* 0x000f22000c1e1500 */
[----:B------:R-:W-:Y:S02]  /*44c0*/  UMOV UR72, 0x1 ;  /* 0x0000000100487882 */ /* 0x000fe40000000000 */
[----:B------:R-:W-:-:S04]  /*44d0*/  @!UP1 UIADD3 UR72, UPT, UPT, -UR72, 0x100000, URZ ;  /* 0x0010000048489890 */ /* 0x000fc8000fffe1ff */
[----:B------:R-:W-:Y:S02]  /*44e0*/  @!UP1 USHF.L.U32 UR73, UR72, 0xb, URZ ;  /* 0x0000000b48499899 */ /* 0x000fe400080006ff */
[----:B------:R-:W-:Y:S01]  /*44f0*/  @!UP1 USHF.L.U32 UR72, UR72, 0x1, URZ ;  /* 0x0000000148489899 */ /* 0x000fe200080006ff */
[----:B------:R-:W-:Y:S01]  /*4500*/  VOTEU.ALL UP2, P2 ;  /* 0x0000000000ff7886 */ /* 0x000fe20001040000 */
[----:B--2---:R0:W-:Y:S04]  /*4510*/  STS.U16 [R83+UR6+0xa400], R28 ;  /* 0x00a4001c53007988 */ /* 0x0041e80008000406 */
[----:B---3--:R0:W-:Y:S04]  /*4520*/  STS.U16 [R83+UR6+0xa000], R24 ;  /* 0x00a0001853007988 */ /* 0x0081e80008000406 */
[----:B-----5:R0:W-:Y:S04]  /*4530*/  STS.U16 [R82+UR6+0xa080], R23 ;  /* 0x00a0801752007988 */ /* 0x0201e80008000406 */
[----:B------:R0:W-:Y:S04]  /*4540*/  STS.U16 [R82+UR6+0xa480], R27 ;  /* 0x00a4801b52007988 */ /* 0x0001e80008000406 */
[----:B------:R0:W-:Y:S04]  /*4550*/  STS.U16 [R81+UR6+0xa100], R26 ;  /* 0x00a1001a51007988 */ /* 0x0001e80008000406 */
[----:B------:R0:W-:Y:S04]  /*4560*/  STS.U16 [R81+UR6+0xa500], R30 ;  /* 0x00a5001e51007988 */ /* 0x0001e80008000406 */
[----:B------:R0:W-:Y:S04]  /*4570*/  STS.U16 [R80+UR6+0xa180], R25 ;  /* 0x00a1801950007988 */ /* 0x0001e80008000406 */
[----:B------:R0:W-:Y:S04]  /*4580*/  STS.U16 [R80+UR6+0xa580], R19 ;  /* 0x00a5801350007988 */ /* 0x0001e80008000406 */
[----:B------:R0:W-:Y:S04]  /*4590*/  STS.U16 [R79+UR6+0xa200], R12 ;  /* 0x00a2000c4f007988 */ /* 0x0001e80008000406 */
[----:B----4-:R0:W-:Y:S04]  /*45a0*/  STS.U16 [R79+UR6+0xa600], R14 ;  /* 0x00a6000e4f007988 */ /* 0x0101e80008000406 */
[----:B------:R0:W-:Y:S04]  /*45b0*/  STS.U16 [R78+UR6+0xa280], R7 ;  /* 0x00a280074e007988 */ /* 0x0001e80008000406 */
[----:B------:R0:W-:Y:S04]  /*45c0*/  STS.U16 [R78+UR6+0xa680], R21 ;  /* 0x00a680154e007988 */ /* 0x0001e80008000406 */
[----:B------:R0:W-:Y:S04]  /*45d0*/  STS.U16 [R77+UR6+0xa300], R8 ;  /* 0x00a300084d007988 */ /* 0x0001e80008000406 */
[----:B------:R0:W-:Y:S04]  /*45e0*/  STS.U16 [R77+UR6+0xa700], R10 ;  /* 0x00a7000a4d007988 */ /* 0x0001e80008000406 */
[----:B------:R0:W-:Y:S04]  /*45f0*/  STS.U16 [R76+UR6+0xa380], R5 ;  /* 0x00a380054c007988 */ /* 0x0001e80008000406 */
[----:B------:R0:W-:Y:S01]  /*4600*/  STS.U16 [R76+UR6+0xa780], R17 ;  /* 0x00a780114c007988 */ /* 0x0001e20008000406 */
[----:B------:R1:W-:Y:S06]  /*4610*/  MEMBAR.ALL.CTA ;  /* 0x0000000000007992 */ /* 0x0003ec0000008000 */
[----:B-1----:R-:W-:Y:S04]  /*4620*/  FENCE.VIEW.ASYNC.S ;  /* 0x00000000000073c6 */ /* 0x002fe80000000000 */
[----:B------:R-:W1:Y:S02]  /*4630*/  FENCE.VIEW.ASYNC.S ;  /* 0x00000000000073c6 */ /* 0x000e640000000000 */
[----:B-1----:R0:W1:Y:S02]  /*4640*/  @!UP2 SYNCS.EXCH.64 URZ, [UR6+0xe010], UR72 ;  /* 0x00e0104806ffa5b2 */ /* 0x0020640008000100 */
[----:B-1----:R-:W-:Y:S06]  /*4650*/  BAR.SYNC.DEFER_BLOCKING 0x0 ;  /* 0x0000000000007b1d */ /* 0x002fec0000010000 */
[----:B0-----:R-:W-:Y:S05]  /*4660*/  BRA.U UP0, `(.L_x_13) ;  /* 0x0000000100ac7547 */ /* 0x001fea000b800000 */
[----:B------:R-:W-:Y:S02]  /*4670*/  R2UR UR5, R152 ;  /* 0x00000000980572ca */ /* 0x000fe400000e0000 */
[----:B------:R-:W-:Y:S02]  /*4680*/  ELECT P5, URZ, PT ;  /* 0x0000000000ff782f */ /* 0x000fe400038a0000 */
[----:B------:R-:W-:Y:S01]  /*4690*/  MOV.SPILL R4, UR7 ;  /* 0x0000000700047c02 */ /* 0x000fe20009000f00 */
[----:B------:R-:W-:Y:S01]  /*46a0*/  UMOV UR7, 0x4048490 ;  /* 0x0404849000077882 */ /* 0x000fe20000000000 */
[----:B------:R-:W-:Y:S01]  /*46b0*/  MOV.SPILL R5, UR6 ;  /* 0x0000000600057c02 */ /* 0x000fe20009000f00 */
[----:B------:R-:W-:-:S06]  /*46c0*/  UMOV UR6, 0x0 ;  /* 0x0000000000067882 */ /* 0x000fcc0000000000 */
[----:B------:R-:W-:Y:S01]  /*46d0*/  IMAD.U32 R6, RZ, RZ, UR5 ;  /* 0x00000005ff067e24 */ /* 0x000fe2000f8e00ff */
[----:B------:R-:W-:Y:S01]  /*46e0*/  R2UR UR5, R153 ;  /* 0x00000000990572ca */ /* 0x000fe200000e0000 */
[----:B------:R-:W-:Y:S02]  /*46f0*/  @P5 IMAD.MOV.U32 R7, RZ, RZ, 0x40004040 ;  /* 0x40004040ff075424 */ /* 0x000fe400078e00ff */
[----:B------:R-:W-:Y:S01]  /*4700*/  @P5 IMAD.MOV.U32 R9, RZ, RZ, 0x40004040 ;  /* 0x40004040ff095424 */ /* 0x000fe200078e00ff */
[----:B------:R-:W-:Y:S02]  /*4710*/  @P5 R2UR UR72, R6 ;  /* 0x00000000064852ca */ /* 0x000fe400000e0000 */
[----:B------:R-:W-:Y:S02]  /*4720*/  @P5 R2UR UR73, R7 ;  /* 0x00000000074952ca */ /* 0x000fe400000e0000 */
[----:B------:R-:W-:-:S05]  /*4730*/  @P5 R2UR UR75, R9 ;  /* 0x00000000094b52ca */ /* 0x000fca00000e0000 */
[----:B------:R-:W-:-:S05]  /*4740*/  IMAD.U32 R8, RZ, RZ, UR5 ;  /* 0x00000005ff087e24 */ /* 0x000fca000f8e00ff */
[----:B------:R-:W-:-:S13]  /*4750*/  @P5 R2UR UR74, R8 ;  /* 0x00000000084a52ca */ /* 0x000fda00000e0000 */
[----:B------:R0:W-:Y:S02]  /*4760*/  UTCHMMA gdesc[UR72], gdesc[UR74], tmem[UR9], tmem[UR6], idesc[UR7], !UPT ;  /* 0x00ff064a480075ea */ /* 0x0001e4000f800009 */
[----:B0-----:R-:W-:Y:S01]  /*4770*/  R2UR.FILL UR7, R4 ;  /* 0x00000000040772ca */ /* 0x001fe200004e0000 */
[----:B------:R-:W-:Y:S01]  /*4780*/  VIADD R4, R71, 0xe010 ;  /* 0x0000e01047047836 */ /* 0x000fe20000000000 */
[----:B------:R-:W-:Y:S01]  /*4790*/  R2UR.FILL UR6, R5 ;  /* 0x00000000050672ca */ /* 0x000fe200004e0000 */
[----:B------:R-:W-:Y:S01]  /*47a0*/  IMAD.MOV.U32 R5, RZ, RZ, RZ ;  /* 0x000000ffff057224 */ /* 0x000fe200078e00ff */
[----:B------:R-:W-:Y:S01]  /*47b0*/  UMOV UR72, 0x0 ;  /* 0x0000000000487882 */ /* 0x000fe20000000000 */
[----:B------:R-:W-:Y:S01]  /*47c0*/  UMOV UR73, 0x4048490 ;  /* 0x0404849000497882 */ /* 0x000fe20000000000 */
[----:B------:R-:W-:Y:S01]  /*47d0*/  UMOV UR74, 0x0 ;  /* 0x00000000004a7882 */ /* 0x000fe20000000000 */
[----:B------:R-:W-:Y:S01]  /*47e0*/  UMOV UR75, 0x4048490 ;  /* 0x04048490004b7882 */ /* 0x000fe20000000000 */
[----:B------:R-:W-:Y:S01]  /*47f0*/  @P5 MOV R4, R4 ;  /* 0x0000000400045202 */ /* 0x000fe20000000f00 */
[----:B------:R0:W-:Y:S01]  /*4800*/  UTCHMMA gdesc[UR34], gdesc[UR12], tmem[UR9], tmem[UR72], idesc[UR73], UPT ;  /* 0x00ff480c220075ea */ /* 0x0001e2000b800009 */
[----:B------:R0:W-:Y:S01]  /*4810*/  UTCHMMA gdesc[UR14], gdesc[UR44], tmem[UR9], tmem[UR74], idesc[UR75], UPT ;  /* 0x00ff4a2c0e0075ea */ /* 0x0001e2000b800009 */
[----:B------:R0:W-:Y:S01]  /*4820*/  UTCHMMA gdesc[UR16], gdesc[UR46], tmem[UR9], tmem[UR72], idesc[UR73], UPT ;  /* 0x00ff482e100075ea */ /* 0x0001e2000b800009 */
[----:B------:R-:W-:Y:S01]  /*4830*/  @P5 R2UR UR5, R4 ;  /* 0x00000000040552ca */ /* 0x000fe200000e0000 */
[----:B------:R0:W-:Y:S01]  /*4840*/  UTCHMMA gdesc[UR18], gdesc[UR48], tmem[UR9], tmem[UR74], idesc[UR75], UPT ;  /* 0x00ff4a30120075ea */ /* 0x0001e2000b800009 */
        /* <DEDUP_REMOVED lines=11> */
[----:B------:R0:W-:Y:S01]  /*4900*/  UTCBAR [UR5], URZ ;  /* 0x000000ff050073e9 */ /* 0x0001e200080000ff */
[----:B------:R-:W-:Y:S01]  /*4910*/  NOP ;  /* 0x0000000000007918 */ /* 0x000fe20000000000 */
.L_x_13:
[----:B------:R-:W1:Y:S02]  /*4920*/  SYNCS.PHASECHK.TRANS64.TRYWAIT P5, [UR6+0xe010], RZ ;  /* 0x00e010ffff0075a7 */ /* 0x000e6400080a1106 */
[----:B-1----:R-:W-:Y:S05]  /*4930*/  @!P5 BRA `(.L_x_14) ;  /* 0x0000003400dcd947 */ /* 0x002fea0003800000 */
.L_x_23:
[----:B0-----:R-:W-:Y:S01]  /*4940*/  R2UR UR5, R84 ;  /* 0x00000000540572ca */ /* 0x001fe200000e0000 */
[----:B------:R-:W-:Y:S01]  /*4950*/  BAR.SYNC.DEFER_BLOCKING 0x0 ;  /* 0x0000000000007b1d */ /* 0x000fe20000010000 */
[----:B------:R-:W-:-:S11]  /*4960*/  IMAD.U32 R165, R165, -0x80000000, RZ ;  /* 0x80000000a5a57824 */ /* 0x000fd600078e00ff */
[----:B------:R-:W-:Y:S01]  /*4970*/  LDTM.16dp32bit_t0_t15.x4 R4, tmem[UR5] ;  /* 0x00000005000479ee */ /* 0x000fe20008900000 */
[----:B------:R-:W0:Y:S01]  /*4980*/  LDTM.16dp32bit_t16_t31.x4 R4, tmem[UR5+0x4] ;  /* 0x00000405000479ee */ /* 0x000e220008920000 */
[----:B------:R-:W0:Y:S01]  /*4990*/  LDCU UR5, c[0x0][0x3a8] ;  /* 0x00007500ff0577ac */ /* 0x000e220008000800 */
[----:B------:R-:W1:Y:S01]  /*49a0*/  @!P2 SYNCS.CCTL.IV [UR6+0xe010] ;  /* 0x00e01000ff00a9b1 */ /* 0x000e620008000006 */
[----:B------:R-:W-:Y:S01]  /*49b0*/  NOP ;  /* 0x0000000000007918 */ /* 0x000fe20000000000 */
[----:B0-----:R-:W-:Y:S01]  /*49c0*/  FMUL R8, R4, UR5 ;  /* 0x0000000504087c20 */ /* 0x001fe20008400000 */
[----:B------:R-:W-:Y:S01]  /*49d0*/  FMUL R9, R5, UR5 ;  /* 0x0000000505097c20 */ /* 0x000fe20008400000 */
[----:B------:R-:W-:Y:S01]  /*49e0*/  FMUL R10, R6, UR5 ;  /* 0x00000005060a7c20 */ /* 0x000fe20008400000 */
[----:B------:R-:W-:-:S04]  /*49f0*/  FMUL R11, R7, UR5 ;  /* 0x00000005070b7c20 */ /* 0x000fc80008400000 */
[----:B------:R-:W-:-:S04]  /*4a00*/  FMNMX3 R8, R8, R9, R10, !PT ;  /* 0x0000000908087276 */ /* 0x000fc8000780000a */
[----:B------:R-:W-:-:S05]  /*4a10*/  FMNMX R8, R11, R8, !PT ;  /* 0x000000080b087209 */ /* 0x000fca0007800000 */
[----:B------:R-:W0:Y:S02]  /*4a20*/  SHFL.BFLY PT, R9, R8, 0x10, 0x1f ;  /* 0x0e001f0008097f89 */ /* 0x000e2400000e0000 */
[----:B0-----:R-:W-:-:S05]  /*4a30*/  FMNMX R10, R8, R9, !PT ;  /* 0x00000009080a7209 */ /* 0x001fca0007800000 */
[----:B-1----:R-:W-:Y:S01]  /*4a40*/  @!P3 STS [R75+0xa000], R10 ;  /* 0x00a0000a4b00b388 */ /* 0x002fe20000000800 */
[----:B------:R-:W-:Y:S06]  /*4a50*/  BAR.SYNC.DEFER_BLOCKING 0x0 ;  /* 0x0000000000007b1d */ /* 0x000fec0000010000 */
[----:B------:R-:W0:Y:S04]  /*4a60*/  @!P4 LDS R158, [R74+0xa000] ;  /* 0x00a000004a9ec984 */ /* 0x000e280000000800 */
[----:B0-----:R-:W0:Y:S02]  /*4a70*/  SHFL.BFLY PT, R9, R158, 0x1, 0x1f ;  /* 0x0c201f009e097f89 */ /* 0x001e2400000e0000 */
[----:B0-----:R-:W-:-:S05]  /*4a80*/  FMNMX R9, R158, R9, !PT ;  /* 0x000000099e097209 */ /* 0x001fca0007800000 */
[----:B------:R-:W-:Y:S01]  /*4a90*/  @P0 STS [R74+0xa000], R9 ;  /* 0x00a000094a000388 */ /* 0x000fe20000000800 */
[----:B------:R-:W-:Y:S06]  /*4aa0*/  BAR.SYNC.DEFER_BLOCKING 0x0 ;  /* 0x0000000000007b1d */ /* 0x000fec0000010000 */
[----:B------:R-:W0:Y:S02]  /*4ab0*/  LDS R85, [R73+0xa000] ;  /* 0x00a0000049557984 */ /* 0x000e240000000800 */
[----:B0-----:R-:W-:-:S05]  /*4ac0*/  FMNMX R85, R85, R22, !PT ;  /* 0x0000001655557209 */ /* 0x001fca0007800000 */
        /* <DEDUP_REMOVED lines=8> */
[----:B------:R-:W-:Y:S08]  /*4b50*/  MUFU.EX2 R36, R4 ;  /* 0x0000000400247308 */ /* 0x000ff00000000800 */
[----:B------:R-:W0:Y:S08]  /*4b60*/  MUFU.EX2 R37, R5 ;  /* 0x0000000500257308 */ /* 0x000e300000000800 */
[----:B------:R-:W1:Y:S08]  /*4b70*/  MUFU.EX2 R39, R6 ;  /* 0x0000000600277308 */ /* 0x000e700000000800 */
[----:B------:R2:W3:Y:S01]  /*4b80*/  MUFU.EX2 R24, R7 ;  /* 0x0000000700187308 */ /* 0x0004e20000000800 */
[----:B0-----:R-:W-:-:S04]  /*4b90*/  FADD R8, R36, R37 ;  /* 0x0000002524087221 */ /* 0x001fc80000000000 */
[----:B-1----:R-:W-:Y:S01]  /*4ba0*/  FADD R8, R39, R8 ;  /* 0x0000000827087221 */ /* 0x002fe20000000000 */
[----:B--2---:R-:W-:-:S04]  /*4bb0*/  IMAD.WIDE R6, R159, 0x2, R116 ;  /* 0x000000029f067825 */ /* 0x004fc800078e0274 */
[----:B---3--:R-:W-:-:S05]  /*4bc0*/  FADD R8, R24, R8 ;  /* 0x0000000818087221 */ /* 0x008fca0000000000 */
[----:B------:R-:W0:Y:S02]  /*4bd0*/  SHFL.BFLY PT, R9, R8, 0x10, 0x1f ;  /* 0x0e001f0008097f89 */ /* 0x000e2400000e0000 */
[----:B0-----:R-:W-:Y:S01]  /*4be0*/  FADD R10, R8, R9 ;  /* 0x00000009080a7221 */ /* 0x001fe20000000000 */
[----:B------:R-:W-:Y:S06]  /*4bf0*/  BAR.SYNC.DEFER_BLOCKING 0x0 ;  /* 0x0000000000007b1d */ /* 0x000fec0000010000 */
[----:B------:R-:W-:Y:S02]  /*4c00*/  @!P3 STS [R75+0xa000], R10 ;  /* 0x00a0000a4b00b388 */ /* 0x000fe40000000800 */
[----:B------:R-:W-:Y:S06]  /*4c10*/  BAR.SYNC.DEFER_BLOCKING 0x0 ;  /* 0x0000000000007b1d */ /* 0x000fec0000010000 */
[----:B------:R-:W0:Y:S04]  /*4c20*/  @!P4 LDS R160, [R74+0xa000] ;  /* 0x00a000004aa0c984 */ /* 0x000e280000000800 */
[----:B0-----:R-:W0:Y:S02]  /*4c30*/  SHFL.BFLY PT, R5, R160, 0x1, 0x1f ;  /* 0x0c201f00a0057f89 */ /* 0x001e2400000e0000 */
[----:B0-----:R-:W-:Y:S01]  /*4c40*/  FADD R9, R160, R5 ;  /* 0x00000005a0097221 */ /* 0x001fe20000000000 */
[----:B------:R-:W-:-:S04]  /*4c50*/  IMAD.WIDE R4, R159, 0x2, R118 ;  /* 0x000000029f047825 */ /* 0x000fc800078e0276 */
[----:B------:R0:W-:Y:S01]  /*4c60*/  @P0 STS [R74+0xa000], R9 ;  /* 0x00a000094a000388 */ /* 0x0001e20000000800 */
[----:B------:R-:W-:Y:S06]  /*4c70*/  BAR.SYNC.DEFER_BLOCKING 0x0 ;  /* 0x0000000000007b1d */ /* 0x000fec0000010000 */
[----:B------:R0:W1:Y:S01]  /*4c80*/  LDS R161, [R73+0xa000] ;  /* 0x00a0000049a17984 */ /* 0x0000620000000800 */
[----:B------:R-:W2:Y:S02]  /*4c90*/  SYNCS.PHASECHK.TRANS64.TRYWAIT P5, [UR4], R165 ;  /* 0x000000a5ff0075a7 */ /* 0x000ea400080a1104 */
[----:B012---:R-:W-:Y:S05]  /*4ca0*/  @!P5 BRA `(.L_x_15) ;  /* 0x00000034000cd947 */ /* 0x007fea0003800000 */
.L_x_24:
[C---:B------:R-:W-:Y:S01]  /*4cb0*/  IMAD.WIDE R8, R159.reuse, 0x2, R114 ;  /* 0x000000029f087825 */ /* 0x040fe200078e0272 */
[----:B------:R0:W2:Y:S03]  /*4cc0*/  LDG.E.U16 R23, desc[UR10][R4.64] ;  /* 0x0000000a04177981 */ /* 0x0000a6000c1e1500 */
[C---:B------:R-:W-:Y:S01]  /*4cd0*/  IMAD.WIDE R10, R159.reuse, 0x2, R112 ;  /* 0x000000029f0a7825 */ /* 0x040fe200078e0270 */
[----:B------:R1:W3:Y:S03]  /*4ce0*/  LDG.E.U16 R25, desc[UR10][R6.64] ;  /* 0x0000000a06197981 */ /* 0x0002e6000c1e1500 */
[C---:B------:R-:W-:Y:S01]  /*4cf0*/  IMAD.WIDE R12, R159.reuse, 0x2, R110 ;  /* 0x000000029f0c7825 */ /* 0x040fe200078e026e */
[----:B------:R4:W5:Y:S03]  /*4d00*/  LDG.E.U16 R27, desc[UR10][R8.64] ;  /* 0x0000000a081b7981 */ /* 0x000966000c1e1500 */
[C---:B------:R-:W-:Y:S01]  /*4d10*/  IMAD.WIDE R14, R159.reuse, 0x2, R108 ;  /* 0x000000029f0e7825 */ /* 0x040fe200078e026c */
[----:B------:R0:W5:Y:S03]  /*4d20*/  LDG.E.U16 R29, desc[UR10][R10.64] ;  /* 0x0000000a0a1d7981 */ /* 0x000166000c1e1500 */
[C---:B------:R-:W-:Y:S01]  /*4d30*/  IMAD.WIDE R16, R159.reuse, 0x2, R106 ;  /* 0x000000029f107825 */ /* 0x040fe200078e026a */
[----:B------:R1:W5:Y:S03]  /*4d40*/  LDG.E.U16 R31, desc[UR10][R12.64] ;  /* 0x0000000a0c1f7981 */ /* 0x000366000c1e1500 */
[C---:B------:R-:W-:Y:S01]  /*4d50*/  IMAD.WIDE R18, R159.reuse, 0x2, R104 ;  /* 0x000000029f127825 */ /* 0x040fe200078e0268 */
[----:B------:R4:W5:Y:S03]  /*4d60*/  LDG.E.U16 R33, desc[UR10][R14.64] ;  /* 0x0000000a0e217981 */ /* 0x000966000c1e1500 */
[C---:B0-----:R-:W-:Y:S01]  /*4d70*/  IMAD.WIDE R4, R159.reuse, 0x2, R102 ;  /* 0x000000029f047825 */ /* 0x041fe200078e0266 */
[----:B------:R0:W5:Y:S03]  /*4d80*/  LDG.E.U16 R35, desc[UR10][R16.64] ;  /* 0x0000000a10237981 */ /* 0x000166000c1e1500 */
[C---:B-1----:R-:W-:Y:S01]  /*4d90*/  IMAD.WIDE R6, R159.reuse, 0x2, R100 ;  /* 0x000000029f067825 */ /* 0x042fe200078e0264 */
[----:B------:R-:W5:Y:S03]  /*4da0*/  LDG.E.U16 R19, desc[UR10][R18.64] ;  /* 0x0000000a12137981 */ /* 0x000f66000c1e1500 */
[C---:B------:R-:W-:Y:S01]  /*4db0*/  IMAD.WIDE R20, R159.reuse, 0x2, R98 ;  /* 0x000000029f147825 */ /* 0x040fe200078e0262 */
[----:B------:R1:W5:Y:S03]  /*4dc0*/  LDG.E.U16 R5, desc[UR10][R4.64] ;  /* 0x0000000a04057981 */ /* 0x000366000c1e1500 */
[C---:B----4-:R-:W-:Y:S01]  /*4dd0*/  IMAD.WIDE R8, R159.reuse, 0x2, R96 ;  /* 0x000000029f087825 */ /* 0x050fe200078e0260 */
[----:B------:R-:W4:Y:S03]  /*4de0*/  LDG.E.U16 R7, desc[UR10][R6.64] ;  /* 0x0000000a06077981 */ /* 0x000f26000c1e1500 */
[C---:B------:R-:W-:Y:S01]  /*4df0*/  IMAD.WIDE R10, R159.reuse, 0x2, R94 ;  /* 0x000000029f0a7825 */ /* 0x040fe200078e025e */
[----:B------:R-:W4:Y:S03]  /*4e00*/  LDG.E.U16 R167, desc[UR10][R20.64] ;  /* 0x0000000a14a77981 */ /* 0x000f26000c1e1500 */
[C---:B------:R-:W-:Y:S01]  /*4e10*/  IMAD.WIDE R12, R159.reuse, 0x2, R92 ;  /* 0x000000029f0c7825 */ /* 0x040fe200078e025c */
[----:B------:R-:W4:Y:S03]  /*4e20*/  LDG.E.U16 R169, desc[UR10][R8.64] ;  /* 0x0000000a08a97981 */ /* 0x000f26000c1e1500 */
[C---:B------:R-:W-:Y:S01]  /*4e30*/  IMAD.WIDE R14, R159.reuse, 0x2, R90 ;  /* 0x000000029f0e7825 */ /* 0x040fe200078e025a */
[----:B------:R-:W4:Y:S03]  /*4e40*/  LDG.E.U16 R171, desc[UR10][R10.64] ;  /* 0x0000000a0aab7981 */ /* 0x000f26000c1e1500 */
[----:B0-----:R-:W-:Y:S01]  /*4e50*/  IMAD.WIDE R16, R159, 0x2, R88 ;  /* 0x000000029f107825 */ /* 0x001fe200078e0258 */
[----:B------:R-:W4:Y:S04]  /*4e60*/  LDG.E.U16 R173, desc[UR10][R12.64] ;  /* 0x0000000a0cad7981 */ /* 0x000f28000c1e1500 */
[----:B------:R-:W4:Y:S04]  /*4e70*/  LDG.E.U16 R175, desc[UR10][R14.64] ;  /* 0x0000000a0eaf7981 */ /* 0x000f28000c1e1500 */
[----:B------:R-:W4:Y:S01]  /*4e80*/  LDG.E.U16 R177, desc[UR10][R16.64] ;  /* 0x0000000a10b17981 */ /* 0x000f22000c1e1500 */
[----:B------:R-:W-:Y:S01]  /*4e90*/  F2FP.BF16.F32.PACK_AB R36, R37, R36 ;  /* 0x000000242524723e */ /* 0x000fe200000010ff */
[----:B-1----:R-:W-:Y:S01]  /*4ea0*/  FADD R4, -R85, R22 ;  /* 0x0000001655047221 */ /* 0x002fe20000000100 */
[----:B------:R-:W-:-:S04]  /*4eb0*/  F2FP.BF16.F32.PACK_AB R37, R24, R39 ;  /* 0x000000271825723e */ /* 0x000fc800000010ff */
[----:B------:R-:W-:Y:S01]  /*4ec0*/  STTM.16dp32bit_t0_t15.x2 tmem[UR77], R36 ;  /* 0x00000024000079ed */ /* 0x000fe2000888004d */
[----:B------:R-:W-:Y:S01]  /*4ed0*/  STTM.16dp32bit_t16_t31.x2 tmem[UR77+0x2], R36 ;  /* 0x00000224000079ed */ /* 0x000fe200088a004d */
[----:B------:R-:W-:-:S04]  /*4ee0*/  FMUL R165, R4, 1.4426950216293334961 ;  /* 0x3fb8aa3b04a57820 */ /* 0x000fc80000400000 */
[----:B------:R0:W1:Y:S02]  /*4ef0*/  MUFU.EX2 R166, R165 ;  /* 0x000000a500a67308 */ /* 0x0000640000000800 */
[----:B0-----:R-:W-:-:S04]  /*4f00*/  LEA R165, R154, UR6, 0x3 ;  /* 0x000000069aa57c11 */ /* 0x001fc8000f8e18ff */
[----:B------:R-:W-:-:S04]  /*4f10*/  IADD3 R165, PT, PT, R165, 0xe000, RZ ;  /* 0x0000e000a5a57810 */ /* 0x000fc80007ffe0ff */
[----:B------:R-:W-:Y:S01]  /*4f20*/  R2UR UR4, R165 ;  /* 0x00000000a50472ca */ /* 0x000fe200000e0000 */
[----:B------:R-:W-:Y:S01]  /*4f30*/  IMAD.MOV.U32 R165, RZ, RZ, R155 ;  /* 0x000000ffffa57224 */ /* 0x000fe200078e009b */
[----:B--2---:R-:W-:Y:S04]  /*4f40*/  STS.U16 [R72+UR6+0xc000], R23 ;  /* 0x00c0001748007988 */ /* 0x004fe80008000406 */
[----:B---3--:R-:W-:Y:S04]  /*4f50*/  STS.U16 [R72+UR6+0xc200], R25 ;  /* 0x00c2001948007988 */ /* 0x008fe80008000406 */
[----:B-----5:R-:W-:Y:S04]  /*4f60*/  STS.U16 [R72+UR6+0xc400], R27 ;  /* 0x00c4001b48007988 */ /* 0x020fe80008000406 */
[----:B------:R-:W-:Y:S04]  /*4f70*/  STS.U16 [R72+UR6+0xc600], R29 ;  /* 0x00c6001d48007988 */ /* 0x000fe80008000406 */
[----:B------:R-:W-:Y:S04]  /*4f80*/  STS.U16 [R72+UR6+0xc800], R31 ;  /* 0x00c8001f48007988 */ /* 0x000fe80008000406 */
[----:B------:R-:W-:Y:S04]  /*4f90*/  STS.U16 [R72+UR6+0xca00], R33 ;  /* 0x00ca002148007988 */ /* 0x000fe80008000406 */
[----:B------:R-:W-:Y:S04]  /*4fa0*/  STS.U16 [R72+UR6+0xcc00], R35 ;  /* 0x00cc002348007988 */ /* 0x000fe80008000406 */
[----:B------:R-:W-:Y:S04]  /*4fb0*/  STS.U16 [R72+UR6+0xce00], R19 ;  /* 0x00ce001348007988 */ /* 0x000fe80008000406 */
[----:B------:R-:W-:Y:S04]  /*4fc0*/  STS.U16 [R72+UR6+0xd000], R5 ;  /* 0x00d0000548007988 */ /* 0x000fe80008000406 */
[----:B----4-:R0:W-:Y:S04]  /*4fd0*/  STS.U16 [R72+UR6+0xd200], R7 ;  /* 0x00d2000748007988 */ /* 0x0101e80008000406 */
[----:B------:R2:W-:Y:S04]  /*4fe0*/  STS.U16 [R72+UR6+0xd400], R167 ;  /* 0x00d400a748007988 */ /* 0x0005e80008000406 */
[----:B------:R2:W-:Y:S04]  /*4ff0*/  STS.U16 [R72+UR6+0xd600], R169 ;  /* 0x00d600a948007988 */ /* 0x0005e80008000406 */
[----:B------:R2:W-:Y:S04]  /*5000*/  STS.U16 [R72+UR6+0xd800], R171 ;  /* 0x00d800ab48007988 */ /* 0x0005e80008000406 */
[----:B------:R2:W-:Y:S04]  /*5010*/  STS.U16 [R72+UR6+0xda00], R173 ;  /* 0x00da00ad48007988 */ /* 0x0005e80008000406 */
[----:B------:R2:W-:Y:S04]  /*5020*/  STS.U16 [R72+UR6+0xdc00], R175 ;  /* 0x00dc00af48007988 */ /* 0x0005e80008000406 */
[----:B------:R2:W-:Y:S01]  /*5030*/  STS.U16 [R72+UR6+0xde00], R177 ;  /* 0x00de00b148007988 */ /* 0x0005e20008000406 */
[----:B------:R-:W3:Y:S02]  /*5040*/  FENCE.VIEW.ASYNC.T ;  /* 0x00000000000073c6 */ /* 0x000ee40000000200 */
[----:B---3--:R-:W-:Y:S06]  /*5050*/  BAR.SYNC.DEFER_BLOCKING 0x0 ;  /* 0x0000000000007b1d */ /* 0x008fec0000010000 */
[----:B0-----:R-:W-:Y:S01]  /*5060*/  LDTM.16dp32bit_t0_t15.x64 R4, tmem[UR8] ;  /* 0x00000008000479ee */ /* 0x001fe20008b00000 */
[----:B------:R-:W1:Y:S01]  /*5070*/  LDTM.16dp32bit_t16_t31.x64 R4, tmem[UR8+0x40] ;  /* 0x00004008000479ee */ /* 0x000e620008b20000 */
[----:B------:R-:W-:Y:S01]  /*5080*/  NOP ;  /* 0x0000000000007918 */ /* 0x000fe20000000000 */
[C---:B-1----:R-:W-:Y:S01]  /*5090*/  FMUL R4, R166.reuse, R4 ;  /* 0x00000004a6047220 */ /* 0x042fe20000400000 */
        /* <DEDUP_REMOVED lines=64> */
[----:B------:R2:W-:Y:S01]  /*54a0*/  STTM.16dp32bit_t16_t31.x64 tmem[UR8+0x40], R4 ;  /* 0x00004004000079ed */ /* 0x0005e20008b20008 */
[----:B------:R-:W0:Y:S02]  /*54b0*/  FENCE.VIEW.ASYNC.T ;  /* 0x00000000000073c6 */ /* 0x000e240000000200 */
[----:B0-----:R-:W-:Y:S06]  /*54c0*/  BAR.SYNC.DEFER_BLOCKING 0x0 ;  /* 0x0000000000007b1d */ /* 0x001fec0000010000 */
[----:B------:R0:W-:Y:S06]  /*54d0*/  MEMBAR.ALL.CTA ;  /* 0x0000000000007992 */ /* 0x0001ec0000008000 */
[----:B0-----:R-:W0:Y:S02]  /*54e0*/  FENCE.VIEW.ASYNC.S ;  /* 0x00000000000073c6 */ /* 0x001e240000000000 */
[----:B0-----:R-:W-:Y:S06]  /*54f0*/  BAR.SYNC.DEFER_BLOCKING 0x0 ;  /* 0x0000000000007b1d */ /* 0x001fec0000010000 */
[----:B------:R-:W-:Y:S05]  /*5500*/  BRA.U UP0, `(.L_x_16) ;  /* 0x0000000100347547 */ /* 0x000fea000b800000 */
[----:B------:R-:W-:Y:S02]  /*5510*/  R2UR UR5, R156 ;  /* 0x000000009c0572ca */ /* 0x000fe400000e0000 */
[----:B------:R-:W-:Y:S01]  /*5520*/  ELECT P5, URZ, PT ;  /* 0x0000000000ff782f */ /* 0x000fe200038a0000 */
[----:B------:R-:W-:Y:S01]  /*5530*/  UMOV UR74, 0x0 ;  /* 0x00000000004a7882 */ /* 0x000fe20000000000 */
[----:B------:R-:W-:-:S09]  /*5540*/  UMOV UR75, 0x4400490 ;  /* 0x04400490004b7882 */ /* 0x000fd20000000000 */
[----:B--2---:R-:W-:Y:S01]  /*5550*/  IMAD.U32 R4, RZ, RZ, UR5 ;  /* 0x00000005ff047e24 */ /* 0x004fe2000f8e00ff */
[----:B------:R-:W-:Y:S01]  /*5560*/  UMOV UR5, URZ ;  /* 0x000000ff00057c82 */ /* 0x000fe20008000000 */
[----:B------:R-:W-:Y:S01]  /*5570*/  @P5 IMAD.MOV.U32 R5, RZ, RZ, -0x3fffbff0 ;  /* 0xc0004010ff055424 */ /* 0x000fe200078e00ff */
[----:B------:R-:W-:Y:S02]  /*5580*/  UMOV UR5, UR4 ;  /* 0x0000000400057c82 */ /* 0x000fe40008000000 */
[----:B------:R-:W-:Y:S02]  /*5590*/  @P5 R2UR UR72, R4 ;  /* 0x00000000044852ca */ /* 0x000fe400000e0000 */
[----:B------:R-:W-:-:S13]  /*55a0*/  @P5 R2UR UR73, R5 ;  /* 0x00000000054952ca */ /* 0x000fda00000e0000 */
[----:B------:R0:W-:Y:S01]  /*55b0*/  UTCHMMA tmem[UR76], gdesc[UR72], tmem[UR7], tmem[UR74], idesc[UR75], UPT ;  /* 0x00ff4a484c0079ea */ /* 0x0001e2000b800007 */
[----:B------:R0:W-:Y:S01]  /*55c0*/  UTCBAR [UR5], URZ ;  /* 0x000000ff050073e9 */ /* 0x0001e200080000ff */
[----:B------:R-:W-:Y:S01]  /*55d0*/  NOP ;  /* 0x0000000000007918 */ /* 0x000fe20000000000 */
.L_x_16:
[----:B0-----:R-:W-:Y:S01]  /*55e0*/  R2UR UR5, R162 ;  /* 0x00000000a20572ca */ /* 0x001fe200000e0000 */
[----:B------:R-:W-:Y:S01]  /*55f0*/  VIADD R164, R164, 0x10 ;  /* 0x00000010a4a47836 */ /* 0x000fe20000000000 */
[----:B------:R-:W-:Y:S01]  /*5600*/  R2UR UR72, R163 ;  /* 0x00000000a34872ca */ /* 0x000fe200000e0000 */
[----:B------:R-:W-:Y:S02]  /*5610*/  VIADD R154, R154, 0x1 ;  /* 0x000000019a9a7836 */ /* 0x000fe40000000000 */
[----:B------:R-:W-:Y:S01]  /*5620*/  FFMA R150, R166, R150, R161 ;  /* 0x00000096a6967223 */ /* 0x000fe200000000a1 */
[----:B------:R-:W-:Y:S01]  /*5630*/  IMAD.IADD R157, R151, 0x1, R157 ;  /* 0x00000001979d7824 */ /* 0x000fe200078e029d */
[----:B--2---:R-:W-:Y:S02]  /*5640*/  MOV R22, R85 ;  /* 0x0000005500167202 */ /* 0x004fe40000000f00 */
[----:B------:R-:W-:-:S04]  /*5650*/  ISETP.GT.AND P5, PT, R154, 0x1, PT ;  /* 0x000000019a00780c */ /* 0x000fc80003fa4270 */
[----:B------:R-:W-:Y:S02]  /*5660*/  SEL R4, RZ, 0x1, !P5 ;  /* 0x00000001ff047807 */ /* 0x000fe40006800000 */
[----:B------:R-:W-:Y:S01]  /*5670*/  ISETP.GE.AND P6, PT, R164, UR5, PT ;  /* 0x00000005a4007c0c */ /* 0x000fe2000bfc6270 */
[----:B------:R-:W-:Y:S01]  /*5680*/  VIADD R159, R159, UR72 ;  /* 0x000000489f9f7c36 */ /* 0x000fe20008000000 */
[----:B------:R-:W-:Y:S02]  /*5690*/  SEL R154, R154, RZ, !P5 ;  /* 0x000000ff9a9a7207 */ /* 0x000fe40006800000 */
[----:B------:R-:W-:-:S09]  /*56a0*/  LOP3.LUT R155, R165, R4, RZ, 0x3c, !PT ;  /* 0x00000004a59b7212 */ /* 0x000fd200078e3cff */
[----:B------:R-:W-:Y:S05]  /*56b0*/  @!P6 BRA `(.L_x_17) ;  /* 0xffffffe800f8e947 */ /* 0x000fea000383ffff */
.L_x_12:
[----:B-1----:R-:W1:Y:S01]  /*56c0*/  LDCU UR5, c[0x0][0x3f0] ;  /* 0x00007e00ff0577ac */ /* 0x002e620008000800 */
[----:B0--3--:R-:W-:Y:S01]  /*56d0*/  IMAD.SHL.U32 R4, R0, 0x100, RZ ;  /* 0x0000010000047824 */ /* 0x009fe200078e00ff */
[----:B------:R-:W-:Y:S01]  /*56e0*/  FSETP.GEU.AND P3, PT, R150, 1.175494350822287508e-38, PT ;  /* 0x008000009600780b */ /* 0x000fe20003f6e000 */
[----:B------:R-:W-:-:S03]  /*56f0*/  IMAD.SHL.U32 R6, R0, 0x40, RZ ;  /* 0x0000004000067824 */ /* 0x000fc600078e00ff */
[----:B------:R-:W-:Y:S01]  /*5700*/  LOP3.LUT R5, R4, 0x1000, RZ, 0xc0, !PT ;  /* 0x0000100004057812 */ /* 0x000fe200078ec0ff */
[----:B------:R-:W-:Y:S01]  /*5710*/  FMUL R4, R150, 8388608 ;  /* 0x4b00000096047820 */ /* 0x000fe20000400000 */
[----:B------:R-:W-:-:S04]  /*5720*/  LOP3.LUT R6, R6, 0x2000, RZ, 0xc0, !PT ;  /* 0x0000200006067812 */ /* 0x000fc800078ec0ff */
[----:B------:R-:W-:Y:S02]  /*5730*/  IADD3 R72, PT, PT, R6, UR6, R5 ;  /* 0x0000000606487c10 */ /* 0x000fe4000fffe005 */
[----:B------:R-:W-:Y:S02]  /*5740*/  SHF.R.U32.HI R5, RZ, 0x2, R0 ;  /* 0x00000002ff057819 */ /* 0x000fe40000011600 */
[----:B------:R-:W-:Y:S01]  /*5750*/  FSEL R81, R4, R150, !P3 ;  /* 0x0000009604517208 */ /* 0x000fe20005800000 */
[----:B-1----:R-:W-:-:S09]  /*5760*/  UISETP.GE.AND UP0, UPT, UR5, 0x1, UPT ;  /* 0x000000010500788c */ /* 0x002fd2000bf06270 */
[----:B------:R-:W-:Y:S05]  /*5770*/  BRA.U !UP0, `(.L_x_18) ;  /* 0x00000001080c7547 */ /* 0x000fea000b800000 */
[----:B------:R-:W-:-:S04]  /*5780*/  IMAD.U32 R165, R165, -0x80000000, RZ ;  /* 0x80000000a5a57824 */ /* 0x000fc800078e00ff */
[----:B------:R-:W0:Y:S02]  /*5790*/  SYNCS.PHASECHK.TRANS64.TRYWAIT P0, [UR4], R165 ;  /* 0x000000a5ff0075a7 */ /* 0x000e240008001104 */
[----:B0-----:R-:W-:Y:S05]  /*57a0*/  @!P0 BRA `(.L_x_19) ;  /* 0x0000002800588947 */ /* 0x001fea0003800000 */
.L_x_18:
[----:B------:R-:W-:Y:S01]  /*57b0*/  BAR.SYNC.DEFER_BLOCKING 0x0 ;  /* 0x0000000000007b1d */ /* 0x000fe20000010000 */
[----:B------:R-:W-:Y:S01]  /*57c0*/  VIADD R71, R81, 0xc0cafb0d ;  /* 0xc0cafb0d51477836 */ /* 0x000fe20000000000 */
[----:B------:R-:W-:Y:S01]  /*57d0*/  FSETP.GT.AND P0, PT, |R150|, 8.50705917302346158658e+37, PT ;  /* 0x7e8000009600780b */ /* 0x000fe20003f04200 */
[----:B------:R-:W-:Y:S01]  /*57e0*/  IMAD R75, R3, 0x10, R72 ;  /* 0x00000010034b7824 */ /* 0x000fe200078e0248 */
[----:B------:R-:W-:Y:S01]  /*57f0*/  LOP3.LUT R73, R5, 0x38, RZ, 0xc0, !PT ;  /* 0x0000003805497812 */ /* 0x000fe200078ec0ff */
[----:B------:R-:W-:Y:S01]  /*5800*/  HFMA2 R78, -RZ, RZ, 1.443359375, -0.2030029296875 ;  /* 0x3dc6b27fff4e7431 */ /* 0x000fe200000001ff */
[----:B------:R-:W-:Y:S01]  /*5810*/  LOP3.LUT R72, R71, 0xff800000, RZ, 0xc0, !PT ;  /* 0xff80000047487812 */ /* 0x000fe200078ec0ff */
[----:B------:R-:W-:Y:S01]  /*5820*/  IMAD.SHL.U32 R71, R0, 0x10, RZ ;  /* 0x0000001000477824 */ /* 0x000fe200078e00ff */
[----:B------:R-:W-:Y:S01]  /*5830*/  FSETP.GEU.AND P4, PT, |R150|, 1.175494350822287508e-38, PT ;  /* 0x008000009600780b */ /* 0x000fe20003f8e200 */
[----:B------:R-:W-:Y:S01]  /*5840*/  IMAD R87, R2, 0x8, R75 ;  /* 0x0000000802577824 */ /* 0x000fe200078e024b */
[----:B------:R-:W-:Y:S01]  /*5850*/  LOP3.LUT R3, R73, 0x1f, R0, 0xf8, !PT ;  /* 0x0000001f49037812 */ /* 0x000fe200078ef800 */
[----:B------:R-:W-:Y:S01]  /*5860*/  IMAD.IADD R0, R81, 0x1, -R72 ;  /* 0x0000000151007824 */ /* 0x000fe200078e0a48 */
[----:B------:R-:W-:Y:S01]  /*5870*/  LOP3.LUT R76, R71, 0x30, RZ, 0xc0, !PT ;  /* 0x00000030474c7812 */ /* 0x000fe200078ec0ff */
[----:B------:R-:W0:Y:S01]  /*5880*/  S2UR UR9, SR_CTAID.Y ;  /* 0x00000000000979c3 */ /* 0x000e220000002600 */
[----:B------:R-:W-:Y:S01]  /*5890*/  FSEL R71, RZ, -23, P3 ;  /* 0xc1b80000ff477808 */ /* 0x000fe20001800000 */
[----:B------:R-:W-:Y:S01]  /*58a0*/  @P0 FMUL R150, R150, 0.25 ;  /* 0x3e80000096960820 */ /* 0x000fe20000400000 */
[----:B------:R-:W-:Y:S01]  /*58b0*/  I2FP.F32.S32 R72, R72 ;  /* 0x0000004800487245 */ /* 0x000fe20000201400 */
[----:B------:R-:W-:-:S02]  /*58c0*/  IMAD.SHL.U32 R74, R3, 0x8, RZ ;  /* 0x00000008034a7824 */ /* 0x000fc400078e00ff */
[----:B------:R-:W-:Y:S01]  /*58d0*/  FADD R73, R0, -1 ;  /* 0xbf80000000497421 */ /* 0x000fe20000000000 */
[----:B------:R-:W0:Y:S01]  /*58e0*/  LDCU.64 UR4, c[0x0][0x3e0] ;  /* 0x00007c00ff0477ac */ /* 0x000e220008000a00 */
[----:B------:R-:W-:Y:S02]  /*58f0*/  IMAD.SHL.U32 R3, R3, 0x10, RZ ;  /* 0x0000001003037824 */ /* 0x000fe400078e00ff */
[----:B------:R-:W-:Y:S01]  /*5900*/  FFMA.FTZ R72, R72, 1.1920928955078125e-07, R71 ;  /* 0x3400000048487823 */ /* 0x000fe20000010047 */
[----:B------:R-:W-:Y:S01]  /*5910*/  @!P4 FMUL R150, R150, 16777216 ;  /* 0x4b8000009696c820 */ /* 0x000fe20000400000 */
[----:B------:R-:W1:Y:S01]  /*5920*/  LDC R71, c[0x0][0x3e8] ;  /* 0x0000fa00ff477b82 */ /* 0x000e620000000800 */
[----:B------:R-:W-:Y:S01]  /*5930*/  LOP3.LUT R77, R74, 0xc0, RZ, 0xc0, !PT ;  /* 0x000000c04a4d7812 */ /* 0x000fe200078ec0ff */
[----:B------:R-:W-:Y:S01]  /*5940*/  FFMA.FTZ R74, R73, R78, -0.16845393180847167969 ;  /* 0xbe2c7f30494a7423 */ /* 0x000fe2000001004e */
[----:B------:R-:W2:Y:S02]  /*5950*/  MUFU.RCP R2, R150 ;  /* 0x0000009600027308 */ /* 0x000ea40000001000 */
[----:B------:R-:W-:Y:S01]  /*5960*/  IADD3 R0, PT, PT, R77, UR6, R76 ;  /* 0x000000064d007c10 */ /* 0x000fe2000fffe04c */
[C---:B------:R-:W-:Y:S01]  /*5970*/  FFMA.FTZ R74, R73.reuse, R74, 0.1716887056827545166 ;  /* 0x3e2fcf2a494a7423 */ /* 0x040fe2000001004a */
[----:B------:R-:W3:Y:S02]  /*5980*/  @!P2 SYNCS.CCTL.IV [UR6+0xe000] ;  /* 0x00e00000ff00a9b1 */ /* 0x000ee40008000006 */
[----:B---3--:R-:W-:Y:S01]  /*5990*/  BAR.SYNC.DEFER_BLOCKING 0x0 ;  /* 0x0000000000007b1d */ /* 0x008fe20000010000 */
[----:B------:R-:W-:-:S04]  /*59a0*/  FFMA.FTZ R74, R73, R74, -0.17900948226451873779 ;  /* 0xbe374e43494a7423 */ /* 0x000fc8000001004a */
[C---:B------:R-:W-:Y:S01]  /*59b0*/  FFMA.FTZ R74, R73.reuse, R74, 0.20512372255325317383 ;  /* 0x3e520bf4494a7423 */ /* 0x040fe2000001004a */
[----:B0-----:R-:W-:Y:S01]  /*59c0*/  UIMAD UR4, UR9, UR4, URZ ;  /* 0x00000004090472a4 */ /* 0x001fe2000f8e02ff */
[----:B------:R-:W-:Y:S01]  /*59d0*/  LDTM.16dp32bit_t0_t15.x64 R4, tmem[UR8] ;  /* 0x00000008000479ee */ /* 0x000fe20008b00000 */
[----:B------:R-:W0:Y:S01]  /*59e0*/  LDTM.16dp32bit_t16_t31.x64 R4, tmem[UR8+0x40] ;  /* 0x00004008000479ee */ /* 0x000e220008b20000 */
[----:B------:R-:W-:Y:S01]  /*59f0*/  FFMA.FTZ R74, R73, R74, -0.24046532809734344482 ;  /* 0xbe763c8b494a7423 */ /* 0x000fe2000001004a */
[----:B------:R-:W-:-:S03]  /*5a00*/  USHF.L.U32 UR8, UR4, 0x1, URZ ;  /* 0x0000000104087899 */ /* 0x000fc600080006ff */
[----:B------:R-:W-:Y:S01]  /*5a10*/  FFMA.FTZ R74, R73, R74, 0.28857114911079406738 ;  /* 0x3e93bf99494a7423 */ /* 0x000fe2000001004a */
[----:B-1----:R-:W-:-:S03]  /*5a20*/  IMAD R68, R68, R71, RZ ;  /* 0x0000004744447224 */ /* 0x002fc600078e02ff */
[----:B------:R-:W-:-:S04]  /*5a30*/  FFMA.FTZ R74, R73, R74, -0.36067417263984680176 ;  /* 0xbeb8aa49494a7423 */ /* 0x000fc8000001004a */
[C---:B------:R-:W-:Y:S01]  /*5a40*/  FFMA.FTZ R74, R73.reuse, R74, 0.48089820146560668945 ;  /* 0x3ef6384a494a7423 */ /* 0x040fe2000001004a */
[----:B------:R-:W1:Y:S03]  /*5a50*/  @!P2 SYNCS.CCTL.IV [UR6+0xe008] ;  /* 0x00e00800ff00a9b1 */ /* 0x000e660008000006 */
[----:B------:R-:W-:Y:S01]  /*5a60*/  FFMA.FTZ R74, R73, R74, -0.72134751081466674805 ;  /* 0xbf38aa3b494a7423 */ /* 0x000fe2000001004a */
[----:B------:R-:W-:Y:S01]  /*5a70*/  NOP ;  /* 0x0000000000007918 */ /* 0x000fe20000000000 */
[----:B------:R-:W-:Y:S02]  /*5a80*/  FSETP.NEU.AND P2, PT, R81, RZ, PT ;  /* 0x000000ff5100720b */ /* 0x000fe40003f4d000 */
[----:B------:R-:W-:Y:S01]  /*5a90*/  FMUL R74, R73, R74 ;  /* 0x0000004a494a7220 */ /* 0x000fe20000400000 */
[----:B0-----:R-:W-:Y:S01]  /*5aa0*/  @P0 FMUL R7, R7, 0.25 ;  /* 0x3e80000007070820 */ /* 0x001fe20000400000 */
[----:B------:R-:W-:Y:S01]  /*5ab0*/  @P0 FMUL R16, R16, 0.25 ;  /* 0x3e80000010100820 */ /* 0x000fe20000400000 */
[----:B------:R-:W-:Y:S01]  /*5ac0*/  @P0 FMUL R19, R19, 0.25 ;  /* 0x3e80000013130820 */ /* 0x000fe20000400000 */
[----:B------:R-:W-:Y:S01]  /*5ad0*/  @P0 FMUL R32, R32, 0.25 ;  /* 0x3e80000020200820 */ /* 0x000fe20000400000 */
[----:B------:R-:W-:Y:S01]  /*5ae0*/  @P0 FMUL R6, R6, 0.25 ;  /* 0x3e80000006060820 */ /* 0x000fe20000400000 */
[----:B------:R-:W-:Y:S01]  /*5af0*/  @!P4 FMUL R7, R7, 16777216 ;  /* 0x4b8000000707c820 */ /* 0x000fe20000400000 */
        /* <DEDUP_REMOVED lines=8> */
[----:B--2---:R-:W-:Y:S01]  /*5b80*/  FMUL R77, R2, R7 ;  /* 0x00000007024d7220 */ /* 0x004fe20000400000 */
[----:B------:R-:W-:Y:S01]  /*5b90*/  @P0 FMUL R24, R24, 0.25 ;  /* 0x3e80000018180820 */ /* 0x000fe20000400000 */
[----:B------:R-:W-:Y:S01]  /*5ba0*/  @!P4 FMUL R20, R20, 16777216 ;  /* 0x4b8000001414c820 */ /* 0x000fe20000400000 */
[C---:B------:R-:W-:Y:S01]  /*5bb0*/  FMUL R7, R2.reuse, R16 ;  /* 0x0000001002077220 */ /* 0x040fe20000400000 */
[----:B------:R-:W-:Y:S01]  /*5bc0*/  @P0 FMUL R33, R33, 0.25 ;  /* 0x3e80000021210820 */ /* 0x000fe20000400000 */
[----:B------:R-:W-:Y:S01]  /*5bd0*/  @!P4 FMUL R27, R27, 16777216 ;  /* 0x4b8000001b1bc820 */ /* 0x000fe20000400000 */
[----:B------:R-:W-:Y:S01]  /*5be0*/  FMUL R16, R2, R19 ;  /* 0x0000001302107220 */ /* 0x000fe20000400000 */
[----:B------:R-:W-:Y:S01]  /*5bf0*/  @P0 FMUL R11, R11, 0.25 ;  /* 0x3e8000000b0b0820 */ /* 0x000fe20000400000 */
[----:B------:R-:W-:Y:S01]  /*5c00*/  @P0 FMUL R38, R38, 0.25 ;  /* 0x3e80000026260820 */ /* 0x000fe20000400000 */
[----:B------:R-:W-:Y:S01]  /*5c10*/  @!P4 FMUL R36, R36, 16777216 ;  /* 0x4b8000002424c820 */ /* 0x000fe20000400000 */
[----:B------:R-:W-:Y:S01]  /*5c20*/  FMUL R19, R2, R32 ;  /* 0x0000002002137220 */ /* 0x000fe20000400000 */
[----:B------:R-:W-:Y:S01]  /*5c30*/  @P0 FMUL R18, R18, 0.25 ;  /* 0x3e80000012120820 */ /* 0x000fe20000400000 */
[----:B------:R-:W-:Y:S01]  /*5c40*/  @!P4 FMUL R15, R15, 16777216 ;  /* 0x4b8000000f0fc820 */ /* 0x000fe20000400000 */
[----:B------:R-:W-:Y:S01]  /*5c50*/  FMUL R76, R2, R6 ;  /* 0x00000006024c7220 */ /* 0x000fe20000400000 */
[----:B------:R-:W-:-:S02]  /*5c60*/  IMAD R32, R71, 0x4, R68 ;  /* 0x0000000447207824 */ /* 0x000fc400078e0244 */
[----:B------:R-:W-:Y:S01]  /*5c70*/  @P0 FMUL R5, R5, 0.25 ;  /* 0x3e80000005050820 */ /* 0x000fe20000400000 */
[----:B------:R-:W-:Y:S01]  /*5c80*/  @P0 FMUL R25, R25, 0.25 ;  /* 0x3e80000019190820 */ /* 0x000fe20000400000 */
[----:B------:R-:W-:Y:S01]  /*5c90*/  @!P4 FMUL R24, R24, 16777216 ;  /* 0x4b8000001818c820 */ /* 0x000fe20000400000 */
[----:B------:R-:W-:Y:S01]  /*5ca0*/  FMUL R6, R2, R20 ;  /* 0x0000001402067220 */ /* 0x000fe20000400000 */
[----:B------:R-:W-:Y:S01]  /*5cb0*/  @P0 FMUL R4, R4, 0.25 ;  /* 0x3e80000004040820 */ /* 0x000fe20000400000 */
        /* <DEDUP_REMOVED lines=17> */
[----:B------:R-:W-:Y:S01]  /*5dd0*/  @!P4 FMUL R25, R25, 16777216 ;  /* 0x4b8000001919c820 */ /* 0x000fe20000400000 */
[----:B------:R-:W-:Y:S01]  /*5de0*/  FMUL R15, R2, R24 ;  /* 0x00000018020f7220 */ /* 0x000fe20000400000 */
[----:B------:R-:W-:Y:S01]  /*5df0*/  @P0 FMUL R14, R14, 0.25 ;  /* 0x3e8000000e0e0820 */ /* 0x000fe20000400000 */
[----:B------:R-:W-:Y:S01]  /*5e00*/  @!P4 FMUL R4, R4, 16777216 ;  /* 0x4b8000000404c820 */ /* 0x000fe20000400000 */
[----:B------:R-:W-:Y:S01]  /*5e10*/  @!P4 FMUL R8, R8, 16777216 ;  /* 0x4b8000000808c820 */ /* 0x000fe20000400000 */
[----:B------:R-:W-:Y:S01]  /*5e20*/  @!P4 FMUL R34, R34, 16777216 ;  /* 0x4b8000002222c820 */ /* 0x000fe20000400000 */
[----:B------:R-:W-:Y:S01]  /*5e30*/  FMUL R24, R2, R33 ;  /* 0x0000002102187220 */ /* 0x000fe20000400000 */
[----:B------:R-:W-:Y:S01]  /*5e40*/  @P0 FMUL R29, R29, 0.25 ;  /* 0x3e8000001d1d0820 */ /* 0x000fe20000400000 */
[----:B------:R-:W-:Y:S01]  /*5e50*/  @P0 FMUL R30, R30, 0.25 ;  /* 0x3e8000001e1e0820 */ /* 0x000fe20000400000 */
[----:B------:R-:W-:Y:S01]  /*5e60*/  @!P4 FMUL R9, R9, 16777216 ;  /* 0x4b8000000909c820 */ /* 0x000fe20000400000 */
[----:B------:R-:W-:Y:S01]  /*5e70*/  @!P4 FMUL R12, R12, 16777216 ;  /* 0x4b8000000c0cc820 */ /* 0x000fe20000400000 */
[----:B------:R-:W-:Y:S01]  /*5e80*/  @!P4 FMUL R40, R40, 16777216 ;  /* 0x4b8000002828c820 */ /* 0x000fe20000400000 */
[C---:B------:R-:W-:Y:S01]  /*5e90*/  FMUL R78, R2.reuse, R11 ;  /* 0x0000000b024e7220 */ /* 0x040fe20000400000 */
[----:B------:R-:W-:Y:S01]  /*5ea0*/  FMUL R33, R2, R38 ;  /* 0x0000002602217220 */ /* 0x000fe20000400000 */
[----:B------:R-:W-:Y:S01]  /*5eb0*/  @P0 FMUL R42, R42, 0.25 ;  /* 0x3e8000002a2a0820 */ /* 0x000fe20000400000 */
[----:B------:R-:W-:Y:S01]  /*5ec0*/  @!P4 FMUL R10, R10, 16777216 ;  /* 0x4b8000000a0ac820 */ /* 0x000fe20000400000 */
[----:B------:R-:W-:Y:S01]  /*5ed0*/  FMUL R11, R2, R18 ;  /* 0x00000012020b7220 */ /* 0x000fe20000400000 */
[----:B------:R-:W-:-:S02]  /*5ee0*/  IMAD R38, R71, 0x4, R36 ;  /* 0x0000000447267824 */ /* 0x000fc400078e0224 */
[----:B------:R-:W-:Y:S01]  /*5ef0*/  @!P4 FMUL R13, R13, 16777216 ;  /* 0x4b8000000d0dc820 */ /* 0x000fe20000400000 */
[----:B------:R-:W-:Y:S01]  /*5f00*/  @!P4 FMUL R17, R17, 16777216 ;  /* 0x4b8000001111c820 */ /* 0x000fe20000400000 */
[C---:B------:R-:W-:Y:S01]  /*5f10*/  FMUL R75, R2.reuse, R5 ;  /* 0x00000005024b7220 */ /* 0x040fe20000400000 */
[----:B------:R-:W-:Y:S01]  /*5f20*/  FMUL R18, R2, R25 ;  /* 0x0000001902127220 */ /* 0x000fe20000400000 */
[----:B------:R-:W-:Y:S01]  /*5f30*/  @!P4 FMUL R14, R14, 16777216 ;  /* 0x4b8000000e0ec820 */ /* 0x000fe20000400000 */
[C---:B------:R-:W-:Y:S01]  /*5f40*/  FMUL R4, R2.reuse, R4 ;  /* 0x0000000402047220 */ /* 0x040fe20000400000 */
[C---:B------:R-:W-:Y:S01]  /*5f50*/  FMUL R5, R2.reuse, R8 ;  /* 0x0000000802057220 */ /* 0x040fe20000400000 */
[----:B------:R-:W-:Y:S01]  /*5f60*/  FMUL R25, R2, R34 ;  /* 0x0000002202197220 */ /* 0x000fe20000400000 */
[----:B------:R-:W-:Y:S01]  /*5f70*/  @P0 FMUL R26, R26, 0.25 ;  /* 0x3e8000001a1a0820 */ /* 0x000fe20000400000 */
[----:B------:R-:W-:Y:S01]  /*5f80*/  @!P4 FMUL R29, R29, 16777216 ;  /* 0x4b8000001d1dc820 */ /* 0x000fe20000400000 */
[----:B------:R-:W-:Y:S01]  /*5f90*/  @!P4 FMUL R30, R30, 16777216 ;  /* 0x4b8000001e1ec820 */ /* 0x000fe20000400000 */
[C---:B------:R-:W-:Y:S01]  /*5fa0*/  FMUL R8, R2.reuse, R9 ;  /* 0x0000000902087220 */ /* 0x040fe20000400000 */
[C---:B------:R-:W-:Y:S01]  /*5fb0*/  FMUL R12, R2.reuse, R12 ;  /* 0x0000000c020c7220 */ /* 0x040fe20000400000 */
[----:B------:R-:W-:Y:S01]  /*5fc0*/  FMUL R34, R2, R40 ;  /* 0x0000002802227220 */ /* 0x000fe20000400000 */
[----:B------:R-:W-:Y:S01]  /*5fd0*/  @P0 FMUL R21, R21, 0.25 ;  /* 0x3e80000015150820 */ /* 0x000fe20000400000 */
[----:B------:R-:W-:Y:S01]  /*5fe0*/  @P0 FMUL R22, R22, 0.25 ;  /* 0x3e80000016160820 */ /* 0x000fe20000400000 */
[----:B------:R-:W-:Y:S01]  /*5ff0*/  @P0 FMUL R23, R23, 0.25 ;  /* 0x3e80000017170820 */ /* 0x000fe20000400000 */
[----:B------:R-:W-:Y:S01]  /*6000*/  @P0 FMUL R28, R28, 0.25 ;  /* 0x3e8000001c1c0820 */ /* 0x000fe20000400000 */
[----:B------:R-:W-:Y:S01]  /*6010*/  @P0 FMUL R31, R31, 0.25 ;  /* 0x3e8000001f1f0820 */ /* 0x000fe20000400000 */
[----:B------:R-:W-:Y:S01]  /*6020*/  @P0 FMUL R35, R35, 0.25 ;  /* 0x3e80000023230820 */ /* 0x000fe20000400000 */
[----:B------:R-:W-:Y:S01]  /*6030*/  @!P4 FMUL R42, R42, 16777216 ;  /* 0x4b8000002a2ac820 */ /* 0x000fe20000400000 */
[----:B------:R-:W-:Y:S01]  /*6040*/  FMUL R9, R2, R10 ;  /* 0x0000000a02097220 */ /* 0x000fe20000400000 */
[----:B------:R-:W-:-:S02]  /*6050*/  IMAD R40, R71, 0x4, R38 ;  /* 0x0000000447287824 */ /* 0x000fc400078e0226 */
[----:B------:R-:W-:Y:S01]  /*6060*/  @P0 FMUL R44, R44, 0.25 ;  /* 0x3e8000002c2c0820 */ /* 0x000fe20000400000 */
[C---:B------:R-:W-:Y:S01]  /*6070*/  FMUL R13, R2.reuse, R13 ;  /* 0x0000000d020d7220 */ /* 0x040fe20000400000 */
[C---:B------:R-:W-:Y:S01]  /*6080*/  FMUL R10, R2.reuse, R17 ;  /* 0x00000011020a7220 */ /* 0x040fe20000400000 */
[----:B------:R-:W-:Y:S01]  /*6090*/  FMUL R14, R2, R14 ;  /* 0x0000000e020e7220 */ /* 0x000fe20000400000 */
[----:B------:R-:W-:Y:S01]  /*60a0*/  @!P4 FMUL R26, R26, 16777216 ;  /* 0x4b8000001a1ac820 */ /* 0x000fe20000400000 */
[C---:B------:R-:W-:Y:S01]  /*60b0*/  FMUL R29, R2.reuse, R29 ;  /* 0x0000001d021d7220 */ /* 0x040fe20000400000 */
[----:B------:R-:W-:Y:S01]  /*60c0*/  FMUL R30, R2, R30 ;  /* 0x0000001e021e7220 */ /* 0x000fe20000400000 */
[----:B------:R-:W-:Y:S01]  /*60d0*/  F2FP.BF16.F32.PACK_AB R4, R5, R4 ;  /* 0x000000040504723e */ /* 0x000fe200000010ff */
[----:B------:R-:W-:Y:S01]  /*60e0*/  @P0 FMUL R41, R41, 0.25 ;  /* 0x3e80000029290820 */ /* 0x000fe20000400000 */
[----:B------:R-:W-:Y:S01]  /*60f0*/  @!P4 FMUL R21, R21, 16777216 ;  /* 0x4b8000001515c820 */ /* 0x000fe20000400000 */
[----:B------:R-:W-:Y:S01]  /*6100*/  @!P4 FMUL R22, R22, 16777216 ;  /* 0x4b8000001616c820 */ /* 0x000fe20000400000 */
[----:B------:R-:W-:Y:S01]  /*6110*/  @!P4 FMUL R23, R23, 16777216 ;  /* 0x4b8000001717c820 */ /* 0x000fe20000400000 */
[----:B------:R-:W-:Y:S01]  /*6120*/  @!P4 FMUL R28, R28, 16777216 ;  /* 0x4b8000001c1cc820 */ /* 0x000fe20000400000 */
[----:B------:R-:W-:Y:S01]  /*6130*/  @!P4 FMUL R31, R31, 16777216 ;  /* 0x4b8000001f1fc820 */ /* 0x000fe20000400000 */
[----:B------:R-:W-:Y:S01]  /*6140*/  @!P4 FMUL R35, R35, 16777216 ;  /* 0x4b8000002323c820 */ /* 0x000fe20000400000 */
[----:B------:R-:W-:Y:S01]  /*6150*/  FMUL R82, R2, R42 ;  /* 0x0000002a02527220 */ /* 0x000fe20000400000 */
[----:B------:R-:W-:Y:S01]  /*6160*/  F2FP.BF16.F32.PACK_AB R5, R7, R12 ;  /* 0x0000000c0705723e */ /* 0x000fe200000010ff */
[----:B------:R-:W-:Y:S01]  /*6170*/  @P0 FMUL R37, R37, 0.25 ;  /* 0x3e80000025250820 */ /* 0x000fe20000400000 */
        /* <DEDUP_REMOVED lines=25> */
[----:B------:R-:W-:Y:S01]  /*6310*/  @!P4 FMUL R44, R44, 16777216 ;  /* 0x4b8000002c2cc820 */ /* 0x000fe20000400000 */
[----:B------:R-:W-:Y:S01]  /*6320*/  F2FP.BF16.F32.PACK_AB R12, R9, R76 ;  /* 0x0000004c090c723e */ /* 0x000fe200000010ff */
[C---:B------:R-:W-:Y:S01]  /*6330*/  FMUL R17, R2.reuse, R26 ;  /* 0x0000001a02117220 */ /* 0x040fe20000400000 */
[----:B------:R-:W-:Y:S01]  /*6340*/  LEA R42, R71, R40, 0x2 ;  /* 0x00000028472a7211 */ /* 0x000fe200078e10ff */
[----:B------:R-:W-:Y:S01]  /*6350*/  @!P4 FMUL R41, R41, 16777216 ;  /* 0x4b8000002929c820 */ /* 0x000fe20000400000 */
[----:B------:R-:W-:Y:S01]  /*6360*/  ISETP.GE.U32.AND P0, PT, R81, 0x7f800000, PT ;  /* 0x7f8000005100780c */ /* 0x000fe20003f06070 */
[----:B------:R-:W-:Y:S01]  /*6370*/  FMUL R21, R2, R21 ;  /* 0x0000001502157220 */ /* 0x000fe20000400000 */
[----:B------:R-:W-:Y:S01]  /*6380*/  F2FP.BF16.F32.PACK_AB R9, R10, R13 ;  /* 0x0000000d0a09723e */ /* 0x000fe200000010ff */
[C---:B------:R-:W-:Y:S01]  /*6390*/  FMUL R22, R2.reuse, R22 ;  /* 0x0000001602167220 */ /* 0x040fe20000400000 */
[----:B------:R-:W-:Y:S01]  /*63a0*/  F2FP.BF16.F32.PACK_AB R6, R15, R6 ;  /* 0x000000060f06723e */ /* 0x000fe200000010ff */
[C---:B------:R-:W-:Y:S01]  /*63b0*/  FMUL R23, R2.reuse, R23 ;  /* 0x0000001702177220 */ /* 0x040fe20000400000 */
[----:B------:R-:W-:Y:S01]  /*63c0*/  F2FP.BF16.F32.PACK_AB R13, R11, R14 ;  /* 0x0000000e0b0d723e */ /* 0x000fe200000010ff */
[C---:B------:R-:W-:Y:S01]  /*63d0*/  FMUL R28, R2.reuse, R28 ;  /* 0x0000001c021c7220 */ /* 0x040fe20000400000 */
[C---:B------:R-:W-:Y:S01]  /*63e0*/  FMUL R31, R2.reuse, R31 ;  /* 0x0000001f021f7220 */ /* 0x040fe20000400000 */
[----:B------:R-:W-:Y:S01]  /*63f0*/  FMUL R26, R2, R35 ;  /* 0x00000023021a7220 */ /* 0x000fe20000400000 */
[----:B------:R-:W-:Y:S01]  /*6400*/  F2FP.BF16.F32.PACK_AB R11, R24, R29 ;  /* 0x0000001d180b723e */ /* 0x000fe200000010ff */
[----:B------:R-:W-:Y:S01]  /*6410*/  @!P4 FMUL R46, R46, 16777216 ;  /* 0x4b8000002e2ec820 */ /* 0x000fe20000400000 */
[----:B------:R-:W-:Y:S01]  /*6420*/  F2FP.BF16.F32.PACK_AB R15, R25, R30 ;  /* 0x0000001e190f723e */ /* 0x000fe200000010ff */
[----:B------:R-:W-:Y:S01]  /*6430*/  FMUL R35, R2, R44 ;  /* 0x0000002c02237220 */ /* 0x000fe20000400000 */
[----:B------:R-:W0:Y:S01]  /*6440*/  LDC.64 R24, c[0x0][0x398] ;  /* 0x0000e600ff187b82 */ /* 0x000e220000000a00 */
[----:B------:R-:W-:Y:S01]  /*6450*/  IMAD R44, R71, 0x4, R42 ;  /* 0x00000004472c7824 */ /* 0x000fe200078e022a */
[----:B------:R-:W-:Y:S01]  /*6460*/  F2FP.BF16.F32.PACK_AB R76, R78, R77 ;  /* 0x0000004d4e4c723e */ /* 0x000fe200000010ff */
[----:B------:R-:W-:Y:S01]  /*6470*/  FMUL R80, R2, R41 ;  /* 0x0000002902507220 */ /* 0x000fe20000400000 */
[----:B------:R-:W-:Y:S01]  /*6480*/  F2FP.BF16.F32.PACK_AB R77, R16, R79 ;  /* 0x0000004f104d723e */ /* 0x000fe200000010ff */
[----:B------:R-:W-:Y:S01]  /*6490*/  @!P4 FMUL R43, R43, 16777216 ;  /* 0x4b8000002b2bc820 */ /* 0x000fe20000400000 */
[----:B------:R-:W-:Y:S01]  /*64a0*/  @!P4 FMUL R48, R48, 16777216 ;  /* 0x4b8000003030c820 */ /* 0x000fe20000400000 */
[----:B------:R-:W-:Y:S01]  /*64b0*/  @!P4 FMUL R49, R49, 16777216 ;  /* 0x4b8000003131c820 */ /* 0x000fe20000400000 */
[----:B------:R-:W-:Y:S01]  /*64c0*/  @!P4 FMUL R51, R51, 16777216 ;  /* 0x4b8000003333c820 */ /* 0x000fe20000400000 */
[----:B------:R-:W-:Y:S01]  /*64d0*/  @!P4 FMUL R57, R57, 16777216 ;  /* 0x4b8000003939c820 */ /* 0x000fe20000400000 */
[----:B------:R-:W-:Y:S01]  /*64e0*/  FMUL R41, R2, R46 ;  /* 0x0000002e02297220 */ /* 0x000fe20000400000 */
[----:B------:R-:W-:Y:S01]  /*64f0*/  F2FP.BF16.F32.PACK_AB R7, R19, R28 ;  /* 0x0000001c1307723e */ /* 0x000fe200000010ff */
[----:B------:R-:W-:Y:S01]  /*6500*/  @!P4 FMUL R37, R37, 16777216 ;  /* 0x4b8000002525c820 */ /* 0x000fe20000400000 */
        /* <DEDUP_REMOVED lines=24> */
[----:B------:R-:W-:Y:S01]  /*6690*/  FMUL R74, R73, R74 ;  /* 0x0000004a494a7220 */ /* 0x000fe20000400000 */
[----:B------:R-:W-:-:S02]  /*66a0*/  IMAD R46, R71, 0x4, R44 ;  /* 0x00000004472e7824 */ /* 0x000fc400078e022c */
        /* <DEDUP_REMOVED lines=24> */
[----:B------:R-:W-:Y:S01]  /*6830*/  FMUL R104, R2, R67 ;  /* 0x0000004302687220 */ /* 0x000fe20000400000 */
[----:B-1----:R1:W-:Y:S01]  /*6840*/  STS.128 [R87], R4 ;  /* 0x0000000457007388 */ /* 0x0023e20000000c00 */
[----:B------:R-:W-:Y:S01]  /*6850*/  FFMA.FTZ R73, R73, 1.4426950216293334961, R74 ;  /* 0x3fb8aa3b49497823 */ /* 0x000fe2000001004a */
[----:B------:R-:W-:Y:S01]  /*6860*/  IMAD R48, R71, 0x4, R46 ;  /* 0x0000000447307824 */ /* 0x000fe200078e022e */
[----:B------:R-:W-:Y:S01]  /*6870*/  F2FP.BF16.F32.PACK_AB R23, R64, R51 ;  /* 0x000000334017723e */ /* 0x000fe200000010ff */
[----:B------:R-:W-:Y:S01]  /*6880*/  STS.128 [R87+0x400], R8 ;  /* 0x0004000857007388 */ /* 0x000fe20000000c00 */
[----:B------:R-:W-:-:S02]  /*6890*/  @P0 IMAD.MOV.U32 R2, RZ, RZ, 0x7f800000 ;  /* 0x7f800000ff020424 */ /* 0x000fc400078e00ff */
[----:B------:R-:W-:Y:S01]  /*68a0*/  FADD R72, R72, R73 ;  /* 0x0000004948487221 */ /* 0x000fe20000000000 */
[----:B------:R-:W-:Y:S01]  /*68b0*/  IMAD R50, R71, 0x4, R48 ;  /* 0x0000000447327824 */ /* 0x000fe200078e0230 */
[----:B------:R-:W-:Y:S01]  /*68c0*/  STS.128 [R87+0x800], R12 ;  /* 0x0008000c57007388 */ /* 0x000fe20000000c00 */
[----:B------:R-:W-:Y:S01]  /*68d0*/  @P0 FFMA.FTZ R72, R81, R2, +INF ;  /* 0x7f80000051480423 */ /* 0x000fe20000010002 */
[----:B------:R-:W-:Y:S01]  /*68e0*/  IMAD R2, R69, UR5, RZ ;  /* 0x0000000545027c24 */ /* 0x000fe2000f8e02ff */
[----:B------:R-:W-:Y:S01]  /*68f0*/  UIMAD.WIDE UR4, UR4, 0x2, URZ ;  /* 0x00000002040478a5 */ /* 0x000fe2000f8e02ff */
[----:B------:R2:W-:Y:S01]  /*6900*/  STS.128 [R87+0xc00], R76 ;  /* 0x000c004c57007388 */ /* 0x0005e20000000c00 */
[C---:B------:R-:W-:Y:S01]  /*6910*/  IMAD R52, R71.reuse, 0x4, R50 ;  /* 0x0000000447347824 */ /* 0x040fe200078e0232 */
[----:B------:R-:W-:Y:S01]  /*6920*/  FSEL R72, R72, -INF , P2 ;  /* 0xff80000048487808 */ /* 0x000fe20001000000 */
[----:B-1----:R-:W-:Y:S01]  /*6930*/  IMAD.SHL.U32 R5, R2, 0x2, RZ ;  /* 0x0000000202057824 */ /* 0x002fe200078e00ff */
[----:B------:R-:W-:Y:S01]  /*6940*/  F2FP.BF16.F32.PACK_AB R83, R66, R57 ;  /* 0x000000394253723e */ /* 0x000fe200000010ff */
[----:B------:R-:W-:-:S02]  /*6950*/  IMAD R54, R71, 0x4, R52 ;  /* 0x0000000447367824 */ /* 0x000fc400078e0234 */
[----:B------:R-:W-:Y:S01]  /*6960*/  FFMA R85, R72, 0.69314718246459960938, R85 ;  /* 0x3f31721848557823 */ /* 0x000fe20000000055 */
[----:B------:R-:W-:Y:S01]  /*6970*/  BAR.SYNC.DEFER_BLOCKING 0x0 ;  /* 0x0000000000007b1d */ /* 0x000fe20000010000 */
[----:B------:R-:W-:Y:S01]  /*6980*/  IMAD.HI R2, R2, 0x2, RZ ;  /* 0x0000000202027827 */ /* 0x000fe200078e02ff */
[----:B0-----:R-:W-:Y:S02]  /*6990*/  IADD3 R24, P0, P2, R5, UR8, R24 ;  /* 0x0000000805187c10 */ /* 0x001fe4000fa1e018 */
[C---:B------:R-:W-:Y:S02]  /*69a0*/  LEA R56, R71.reuse, R54, 0x2 ;  /* 0x0000003647387211 */ /* 0x040fe400078e10ff */
[----:B------:R-:W-:Y:S01]  /*69b0*/  IADD3.X R25, PT, PT, R2, UR5, R25, P0, P2 ;  /* 0x0000000502197c10 */ /* 0x000fe200087e4419 */
[----:B------:R-:W0:Y:S01]  /*69c0*/  LDCU UR4, c[0x0][0x3ec] ;  /* 0x00007d80ff0477ac */ /* 0x000e220008000800 */
[----:B------:R-:W-:Y:S01]  /*69d0*/  LEA R2, R70, UR6, 0x4 ;  /* 0x0000000646027c11 */ /* 0x000fe2000f8e20ff */
[----:B------:R-:W-:Y:S01]  /*69e0*/  IMAD R58, R71, 0x4, R56 ;  /* 0x00000004473a7824 */ /* 0x000fe200078e0238 */
[----:B------:R-:W-:-:S02]  /*69f0*/  F2FP.BF16.F32.PACK_AB R28, R80, R37 ;  /* 0x00000025501c723e */ /* 0x000fc400000010ff */
[----:B------:R-:W-:Y:S01]  /*6a00*/  F2FP.BF16.F32.PACK_AB R80, R82, R33 ;  /* 0x000000215250723e */ /* 0x000fe200000010ff */
[C---:B------:R-:W-:Y:S01]  /*6a10*/  IMAD R60, R71.reuse, 0x4, R58 ;  /* 0x00000004473c7824 */ /* 0x040fe200078e023a */
[----:B------:R-:W-:Y:S02]  /*6a20*/  F2FP.BF16.F32.PACK_AB R29, R88, R45 ;  /* 0x0000002d581d723e */ /* 0x000fe400000010ff */
[----:B------:R-:W-:Y:S01]  /*6a30*/  F2FP.BF16.F32.PACK_AB R81, R90, R41 ;  /* 0x000000295a51723e */ /* 0x000fe200000010ff */
[C---:B------:R-:W-:Y:S01]  /*6a40*/  IMAD R62, R71.reuse, 0x4, R60 ;  /* 0x00000004473e7824 */ /* 0x040fe200078e023c */
[----:B------:R-:W-:Y:S02]  /*6a50*/  F2FP.BF16.F32.PACK_AB R20, R34, R27 ;  /* 0x0000001b2214723e */ /* 0x000fe400000010ff */
[----:B------:R-:W-:Y:S01]  /*6a60*/  F2FP.BF16.F32.PACK_AB R21, R86, R35 ;  /* 0x000000235615723e */ /* 0x000fe200000010ff */
[C---:B------:R-:W-:Y:S01]  /*6a70*/  IMAD R64, R71.reuse, 0x4, R62 ;  /* 0x0000000447407824 */ /* 0x040fe200078e023e */
[----:B------:R-:W-:Y:S01]  /*6a80*/  F2FP.BF16.F32.PACK_AB R22, R94, R43 ;  /* 0x0000002b5e16723e */ /* 0x000fe200000010ff */
[----:B------:R-:W1:Y:S02]  /*6a90*/  LDS.128 R16, [R2] ;  /* 0x0000000002107984 */ /* 0x000e640000000c00 */
[C---:B------:R-:W-:Y:S01]  /*6aa0*/  IMAD R66, R71.reuse, 0x4, R64 ;  /* 0x0000000447427824 */ /* 0x040fe200078e0240 */
[----:B------:R-:W-:Y:S01]  /*6ab0*/  F2FP.BF16.F32.PACK_AB R30, R96, R53 ;  /* 0x00000035601e723e */ /* 0x000fe200000010ff */
[----:B0-----:R-:W-:Y:S01]  /*6ac0*/  UIMAD UR4, UR9, UR4, URZ ;  /* 0x00000004090472a4 */ /* 0x001fe2000f8e02ff */
[----:B------:R-:W-:Y:S01]  /*6ad0*/  LDS.128 R12, [R2+0x1000] ;  /* 0x00100000020c7984 */ /* 0x000fe20000000c00 */
[----:B------:R-:W-:Y:S01]  /*6ae0*/  IMAD R72, R71, 0x4, R66 ;  /* 0x0000000447487824 */ /* 0x000fe200078e0242 */
[----:B------:R-:W-:-:S02]  /*6af0*/  F2FP.BF16.F32.PACK_AB R82, R98, R49 ;  /* 0x000000316252723e */ /* 0x000fc400000010ff */
[----:B------:R-:W-:Y:S01]  /*6b00*/  LDS.128 R8, [R2+0x2000] ;  /* 0x0020000002087984 */ /* 0x000fe20000000c00 */
[----:B------:R-:W-:Y:S01]  /*6b10*/  F2FP.BF16.F32.PACK_AB R31, R102, R61 ;  /* 0x0000003d661f723e */ /* 0x000fe200000010ff */
[----:B------:R-:W-:Y:S01]  /*6b20*/  IMAD R74, R71, 0x4, R72 ;  /* 0x00000004474a7824 */ /* 0x000fe200078e0248 */
[----:B------:R-:W-:Y:S01]  /*6b30*/  F2FP.BF16.F32.PACK_AB R88, R84, R39 ;  /* 0x000000275458723e */ /* 0x000fe200000010ff */
[----:B------:R-:W-:Y:S01]  /*6b40*/  LDS.128 R4, [R2+0x3000] ;  /* 0x0030000002047984 */ /* 0x000fe20000000c00 */
[----:B------:R-:W-:Y:S02]  /*6b50*/  F2FP.BF16.F32.PACK_AB R89, R92, R47 ;  /* 0x0000002f5c59723e */ /* 0x000fe400000010ff */
[----:B------:R-:W-:Y:S01]  /*6b60*/  F2FP.BF16.F32.PACK_AB R90, R100, R55 ;  /* 0x00000037645a723e */ /* 0x000fe200000010ff */
[----:B------:R-:W-:Y:S01]  /*6b70*/  BAR.SYNC.DEFER_BLOCKING 0x0 ;  /* 0x0000000000007b1d */ /* 0x000fe20000010000 */
[----:B------:R-:W-:Y:S02]  /*6b80*/  F2FP.BF16.F32.PACK_AB R91, R104, R63 ;  /* 0x0000003f685b723e */ /* 0x000fe400000010ff */
[----:B------:R-:W-:-:S02]  /*6b90*/  LEA R26, P0, R68, R24, 0x1 ;  /* 0x00000018441a7211 */ /* 0x000fc400078008ff */
[C---:B--2---:R-:W-:Y:S02]  /*6ba0*/  LEA R76, R71.reuse, R74, 0x2 ;  /* 0x0000004a474c7211 */ /* 0x044fe400078e10ff */
[----:B------:R-:W-:Y:S02]  /*6bb0*/  LEA.HI.X.SX32 R27, R68, R25, 0x1, P0 ;  /* 0x00000019441b7211 */ /* 0x000fe400000f0eff */
[----:B------:R-:W-:Y:S01]  /*6bc0*/  LEA R34, P2, R32, R24, 0x1 ;  /* 0x0000001820227211 */ /* 0x000fe200078408ff */
[----:B------:R-:W-:-:S03]  /*6bd0*/  IMAD R68, R71, 0x4, R76 ;  /* 0x0000000447447824 */ /* 0x000fc600078e024c */
[----:B------:R-:W-:Y:S01]  /*6be0*/  LEA.HI.X.SX32 R35, R32, R25, 0x1, P2 ;  /* 0x0000001920237211 */ /* 0x000fe200010f0eff */
[----:B------:R-:W-:Y:S01]  /*6bf0*/  IMAD R78, R71, 0x4, R68 ;  /* 0x00000004474e7824 */ /* 0x000fe200078e0244 */
[----:B------:R0:W-:Y:S01]  /*6c00*/  STS.128 [R87], R20 ;  /* 0x0000001457007388 */ /* 0x0001e20000000c00 */
[----:B-1----:R-:W-:-:S03]  /*6c10*/  PRMT R155, R17, 0x7632, R155 ;  /* 0x00007632119b7816 */ /* 0x002fc6000000009b */
[----:B------:R1:W-:Y:S04]  /*6c20*/  STS.128 [R87+0x400], R28 ;  /* 0x0004001c57007388 */ /* 0x0003e80000000c00 */
[----:B------:R2:W-:Y:S04]  /*6c30*/  STS.128 [R87+0x800], R80 ;  /* 0x0008005057007388 */ /* 0x0005e80000000c00 */
[----:B------:R-:W-:Y:S01]  /*6c40*/  STS.128 [R87+0xc00], R88 ;  /* 0x000c005857007388 */ /* 0x000fe20000000c00 */
[----:B------:R-:W-:Y:S01]  /*6c50*/  BAR.SYNC.DEFER_BLOCKING 0x0 ;  /* 0x0000000000007b1d */ /* 0x000fe20000010000 */
[----:B0-----:R-:W-:-:S02]  /*6c60*/  LEA R20, P3, R36, R24, 0x1 ;  /* 0x0000001824147211 */ /* 0x001fc400078608ff */
[----:B------:R-:W-:Y:S02]  /*6c70*/  PRMT R22, R16, 0x7632, R22 ;  /* 0x0000763210167816 */ /* 0x000fe40000000016 */
[-C--:B-1----:R-:W-:Y:S02]  /*6c80*/  LEA R28, P0, R38, R24.reuse, 0x1 ;  /* 0x00000018261c7211 */ /* 0x082fe400078008ff */
[-C--:B------:R-:W-:Y:S01]  /*6c90*/  LEA.HI.X.SX32 R21, R36, R25.reuse, 0x1, P3 ;  /* 0x0000001924157211 */ /* 0x080fe200018f0eff */
[C---:B--2---:R-:W-:Y:S01]  /*6ca0*/  IMAD R80, R71.reuse, 0x4, R78 ;  /* 0x0000000447507824 */ /* 0x044fe200078e024e */
[----:B------:R-:W-:Y:S02]  /*6cb0*/  LEA.HI.X.SX32 R29, R38, R25, 0x1, P0 ;  /* 0x00000019261d7211 */ /* 0x000fe400000f0eff */
[-C--:B------:R-:W-:Y:S01]  /*6cc0*/  LEA R32, P0, R42, R24.reuse, 0x1 ;  /* 0x000000182a207211 */ /* 0x080fe200078008ff */
[----:B------:R-:W-:Y:S01]  /*6cd0*/  IMAD R82, R71, 0x4, R80 ;  /* 0x0000000447527824 */ /* 0x000fe200078e0250 */
[----:B------:R-:W-:-:S02]  /*6ce0*/  LEA R30, P2, R40, R24, 0x1 ;  /* 0x00000018281e7211 */ /* 0x000fc400078408ff */
[-C--:B------:R-:W-:Y:S01]  /*6cf0*/  LEA.HI.X.SX32 R33, R42, R25.reuse, 0x1, P0 ;  /* 0x000000192a217211 */ /* 0x080fe200000f0eff */
[C---:B------:R-:W-:Y:S01]  /*6d00*/  IMAD R84, R71.reuse, 0x4, R82 ;  /* 0x0000000447547824 */ /* 0x040fe200078e0252 */
[----:B------:R-:W-:Y:S01]  /*6d10*/  LEA.HI.X.SX32 R31, R40, R25, 0x1, P2 ;  /* 0x00000019281f7211 */ /* 0x000fe200010f0eff */
[----:B------:R0:W-:Y:S04]  /*6d20*/  STG.E.U16 desc[UR10][R26.64], R16 ;  /* 0x000000101a007986 */ /* 0x0001e8000c10150a */
[----:B------:R1:W-:Y:S04]  /*6d30*/  STG.E.U16 desc[UR10][R34.64], R22 ;  /* 0x0000001622007986 */ /* 0x0003e8000c10150a */
[----:B------:R2:W-:Y:S01]  /*6d40*/  STG.E.U16 desc[UR10][R20.64], R17 ;  /* 0x0000001114007986 */ /* 0x0005e2000c10150a */
[----:B0-----:R-:W-:Y:S01]  /*6d50*/  IMAD R26, R71, 0x4, R84 ;  /* 0x00000004471a7824 */ /* 0x001fe200078e0254 */
[----:B------:R-:W-:-:S02]  /*6d60*/  LEA R16, P0, R46, R24, 0x1 ;  /* 0x000000182e107211 */ /* 0x000fc400078008ff */
[----:B------:R-:W0:Y:S01]  /*6d70*/  LDS.128 R20, [R2] ;  /* 0x0000000002147984 */ /* 0x000e220000000c00 */
[C---:B------:R-:W-:Y:S01]  /*6d80*/  IMAD R86, R71.reuse, 0x4, R26 ;  /* 0x0000000447567824 */ /* 0x040fe200078e021a */
[----:B-1----:R-:W-:Y:S02]  /*6d90*/  LEA R34, P2, R44, R24, 0x1 ;  /* 0x000000182c227211 */ /* 0x002fe400078408ff */
[----:B------:R1:W-:Y:S01]  /*6da0*/  STG.E.U16 desc[UR10][R28.64], R155 ;  /* 0x0000009b1c007986 */ /* 0x0003e2000c10150a */
[-C--:B--2---:R-:W-:Y:S02]  /*6db0*/  LEA.HI.X.SX32 R17, R46, R25.reuse, 0x1, P0 ;  /* 0x000000192e117211 */ /* 0x084fe400000f0eff */
[C---:B------:R-:W-:Y:S01]  /*6dc0*/  LEA R88, R71.reuse, R86, 0x2 ;  /* 0x0000005647587211 */ /* 0x040fe200078e10ff */
[----:B------:R0:W-:Y:S01]  /*6dd0*/  STG.E.U16 desc[UR10][R30.64], R18 ;  /* 0x000000121e007986 */ /* 0x0001e2000c10150a */
[----:B------:R-:W-:Y:S02]  /*6de0*/  LEA R38, P0, R50, R24, 0x1 ;  /* 0x0000001832267211 */ /* 0x000fe400078008ff */
[-C--:B------:R-:W-:Y:S01]  /*6df0*/  LEA.HI.X.SX32 R35, R44, R25.reuse, 0x1, P2 ;  /* 0x000000192c237211 */ /* 0x080fe200010f0eff */
[----:B------:R-:W-:Y:S01]  /*6e00*/  IMAD R90, R71, 0x4, R88 ;  /* 0x00000004475a7824 */ /* 0x000fe200078e0258 */
[----:B------:R-:W-:-:S02]  /*6e10*/  LEA.HI.X.SX32 R39, R50, R25, 0x1, P0 ;  /* 0x0000001932277211 */ /* 0x000fc400000f0eff */
[-C--:B------:R-:W-:Y:S01]  /*6e20*/  LEA R36, P2, R48, R24.reuse, 0x1 ;  /* 0x0000001830247211 */ /* 0x080fe200078408ff */
[C---:B------:R-:W-:Y:S01]  /*6e30*/  IMAD R92, R71.reuse, 0x4, R90 ;  /* 0x00000004475c7824 */ /* 0x040fe200078e025a */
[-C--:B------:R-:W-:Y:S02]  /*6e40*/  LEA R42, P0, R54, R24.reuse, 0x1 ;  /* 0x00000018362a7211 */ /* 0x080fe400078008ff */
[-C--:B------:R-:W-:Y:S01]  /*6e50*/  LEA.HI.X.SX32 R37, R48, R25.reuse, 0x1, P2 ;  /* 0x0000001930257211 */ /* 0x080fe200010f0eff */
[C---:B------:R-:W-:Y:S01]  /*6e60*/  IMAD R94, R71.reuse, 0x4, R92 ;  /* 0x00000004475e7824 */ /* 0x040fe200078e025c */
[----:B------:R-:W-:Y:S02]  /*6e70*/  LEA.HI.X.SX32 R43, R54, R25, 0x1, P0 ;  /* 0x00000019362b7211 */ /* 0x000fe400000f0eff */
[-C--:B------:R-:W-:Y:S01]  /*6e80*/  LEA R40, P2, R52, R24.reuse, 0x1 ;  /* 0x0000001834287211 */ /* 0x080fe200078408ff */
[----:B------:R-:W-:Y:S01]  /*6e90*/  IMAD R96, R71, 0x4, R94 ;  /* 0x0000000447607824 */ /* 0x000fe200078e025e */
[----:B------:R-:W-:-:S02]  /*6ea0*/  LEA R46, P0, R58, R24, 0x1 ;  /* 0x000000183a2e7211 */ /* 0x000fc400078008ff */
[-C--:B------:R-:W-:Y:S01]  /*6eb0*/  LEA.HI.X.SX32 R41, R52, R25.reuse, 0x1, P2 ;  /* 0x0000001934297211 */ /* 0x080fe200010f0eff */
[C---:B------:R-:W-:Y:S01]  /*6ec0*/  IMAD R98, R71.reuse, 0x4, R96 ;  /* 0x0000000447627824 */ /* 0x040fe200078e0260 */
[-C--:B------:R-:W-:Y:S02]  /*6ed0*/  LEA.HI.X.SX32 R47, R58, R25.reuse, 0x1, P0 ;  /* 0x000000193a2f7211 */ /* 0x080fe400000f0eff */
[-C--:B------:R-:W-:Y:S01]  /*6ee0*/  LEA R44, P2, R56, R24.reuse, 0x1 ;  /* 0x00000018382c7211 */ /* 0x080fe200078408ff */
[C---:B------:R-:W-:Y:S01]  /*6ef0*/  IMAD R100, R71.reuse, 0x4, R98 ;  /* 0x0000000447647824 */ /* 0x040fe200078e0262 */
[----:B------:R-:W-:Y:S02]  /*6f00*/  LEA R50, P0, R62, R24, 0x1 ;  /* 0x000000183e327211 */ /* 0x000fe400078008ff */
[-C--:B------:R-:W-:Y:S01]  /*6f10*/  LEA.HI.X.SX32 R45, R56, R25.reuse, 0x1, P2 ;  /* 0x00000019382d7211 */ /* 0x080fe200010f0eff */
[----:B------:R-:W-:Y:S01]  /*6f20*/  IMAD R102, R71, 0x4, R100 ;  /* 0x0000000447667824 */ /* 0x000fe200078e0264 */
[----:B------:R-:W-:-:S02]  /*6f30*/  LEA.HI.X.SX32 R51, R62, R25, 0x1, P0 ;  /* 0x000000193e337211 */ /* 0x000fc400000f0eff */
[-C--:B------:R-:W-:Y:S02]  /*6f40*/  LEA R48, P2, R60, R24.reuse, 0x1 ;  /* 0x000000183c307211 */ /* 0x080fe400078408ff */
[----:B------:R-:W-:Y:S02]  /*6f50*/  LEA R54, P0, R66, R24, 0x1 ;  /* 0x0000001842367211 */ /* 0x000fe400078008ff */
[C---:B------:R-:W-:Y:S02]  /*6f60*/  LEA R104, R71.reuse, R102, 0x2 ;  /* 0x0000006647687211 */ /* 0x040fe400078e10ff */
[-C--:B------:R-:W-:Y:S02]  /*6f70*/  LEA.HI.X.SX32 R49, R60, R25.reuse, 0x1, P2 ;  /* 0x000000193c317211 */ /* 0x080fe400010f0eff */
[----:B------:R-:W-:Y:S01]  /*6f80*/  LEA.HI.X.SX32 R55, R66, R25, 0x1, P0 ;  /* 0x0000001942377211 */ /* 0x000fe200000f0eff */
[----:B------:R-:W-:Y:S01]  /*6f90*/  IMAD R106, R71, 0x4, R104 ;  /* 0x00000004476a7824 */ /* 0x000fe200078e0268 */
[----:B------:R-:W-:-:S02]  /*6fa0*/  LEA R60, P0, R72, R24, 0x1 ;  /* 0x00000018483c7211 */ /* 0x000fc400078008ff */
[-C--:B------:R-:W-:Y:S01]  /*6fb0*/  LEA R52, P2, R64, R24.reuse, 0x1 ;  /* 0x0000001840347211 */ /* 0x080fe200078408ff */
[----:B------:R-:W-:Y:S01]  /*6fc0*/  IMAD R108, R71, 0x4, R106 ;  /* 0x00000004476c7824 */ /* 0x000fe200078e026a */
[-C--:B------:R-:W-:Y:S02]  /*6fd0*/  LEA R58, P3, R76, R24.reuse, 0x1 ;  /* 0x000000184c3a7211 */ /* 0x080fe400078608ff */
[-C--:B------:R-:W-:Y:S02]  /*6fe0*/  LEA.HI.X.SX32 R61, R72, R25.reuse, 0x1, P0 ;  /* 0x00000019483d7211 */ /* 0x080fe400000f0eff */
[-C--:B------:R-:W-:Y:S02]  /*6ff0*/  LEA R66, P0, R68, R24.reuse, 0x1 ;  /* 0x0000001844427211 */ /* 0x080fe400078008ff */
[----:B------:R-:W-:Y:S02]  /*7000*/  LEA.HI.X.SX32 R53, R64, R25, 0x1, P2 ;  /* 0x0000001940357211 */ /* 0x000fe400010f0eff */
[----:B------:R-:W-:-:S02]  /*7010*/  LEA R56, P2, R74, R24, 0x1 ;  /* 0x000000184a387211 */ /* 0x000fc400078408ff */
[-C--:B------:R-:W-:Y:S02]  /*7020*/  LEA.HI.X.SX32 R59, R76, R25.reuse, 0x1, P3 ;  /* 0x000000194c3b7211 */ /* 0x080fe400018f0eff */
[-C--:B------:R-:W-:Y:S02]  /*7030*/  LEA R62, P3, R80, R24.reuse, 0x1 ;  /* 0x00000018503e7211 */ /* 0x080fe400078608ff */
[-C--:B------:R-:W-:Y:S01]  /*7040*/  LEA.HI.X.SX32 R67, R68, R25.reuse, 0x1, P0 ;  /* 0x0000001944437211 */ /* 0x080fe200000f0eff */
[C---:B------:R-:W-:Y:S01]  /*7050*/  IMAD R68, R71.reuse, 0x4, R108 ;  /* 0x0000000447447824 */ /* 0x040fe200078e026c */
[-C--:B------:R-:W-:Y:S02]  /*7060*/  LEA.HI.X.SX32 R57, R74, R25.reuse, 0x1, P2 ;  /* 0x000000194a397211 */ /* 0x080fe400010f0eff */
[----:B------:R-:W-:Y:S01]  /*7070*/  LEA R64, P2, R78, R24, 0x1 ;  /* 0x000000184e407211 */ /* 0x000fe200078408ff */
[----:B------:R-:W-:Y:S01]  /*7080*/  IMAD R110, R71, 0x4, R68 ;  /* 0x00000004476e7824 */ /* 0x000fe200078e0244 */
[----:B------:R-:W-:-:S02]  /*7090*/  LEA.HI.X.SX32 R63, R80, R25, 0x1, P3 ;  /* 0x00000019503f7211 */ /* 0x000fc400018f0eff */
[-C--:B------:R-:W-:Y:S02]  /*70a0*/  LEA R76, P3, R26, R24.reuse, 0x1 ;  /* 0x000000181a4c7211 */ /* 0x080fe400078608ff */
[-C--:B------:R-:W-:Y:S02]  /*70b0*/  LEA.HI.X.SX32 R65, R78, R25.reuse, 0x1, P2 ;  /* 0x000000194e417211 */ /* 0x080fe400010f0eff */
        /* <DEDUP_REMOVED lines=9> */
[-C--:B------:R-:W-:Y:S02]  /*7150*/  LEA R78, P0, R86, R24.reuse, 0x1 ;  /* 0x00000018564e7211 */ /* 0x080fe400078008ff */
[----:B------:R-:W-:Y:S02]  /*7160*/  LEA R82, P2, R88, R24, 0x1 ;  /* 0x0000001858527211 */ /* 0x000fe400078408ff */
[C---:B------:R-:W-:Y:S02]  /*7170*/  LEA R118, R71.reuse, R116, 0x2 ;  /* 0x0000007447767211 */ /* 0x040fe400078e10ff */
[-C--:B------:R-:W-:Y:S02]  /*7180*/  LEA.HI.X.SX32 R79, R86, R25.reuse, 0x1, P0 ;  /* 0x00000019564f7211 */ /* 0x080fe400000f0eff */
        /* <DEDUP_REMOVED lines=16> */
[----:B------:R-:W-:Y:S01]  /*7290*/  IMAD R132, R71, 0x4, R130 ;  /* 0x0000000447847824 */ /* 0x000fe200078e0282 */
[-C--:B------:R-:W-:Y:S02]  /*72a0*/  LEA R98, P3, R108, R24.reuse, 0x1 ;  /* 0x000000186c627211 */ /* 0x080fe400078608ff */
[----:B------:R-:W-:Y:S02]  /*72b0*/  LEA R86, P2, R94, R24, 0x1 ;  /* 0x000000185e567211 */ /* 0x000fe400078408ff */
[----:B------:R-:W-:-:S02]  /*72c0*/  LEA.HI.X.SX32 R103, R104, R25, 0x1, P0 ;  /* 0x0000001968677211 */ /* 0x000fc400000f0eff */
[-C--:B------:R-:W-:Y:S02]  /*72d0*/  LEA.HI.X.SX32 R99, R108, R25.reuse, 0x1, P3 ;  /* 0x000000196c637211 */ /* 0x080fe400018f0eff */
[-C--:B------:R-:W-:Y:S02]  /*72e0*/  LEA R104, P3, R26, R24.reuse, 0x1 ;  /* 0x000000181a687211 */ /* 0x080fe400078608ff */
[-C--:B------:R-:W-:Y:S02]  /*72f0*/  LEA.HI.X.SX32 R87, R94, R25.reuse, 0x1, P2 ;  /* 0x000000195e577211 */ /* 0x080fe400010f0eff */
[-C--:B------:R-:W-:Y:S02]  /*7300*/  LEA R94, P2, R100, R24.reuse, 0x1 ;  /* 0x00000018645e7211 */ /* 0x080fe400078408ff */
[----:B------:R-:W-:Y:S01]  /*7310*/  LEA.HI.X.SX32 R105, R26, R25, 0x1, P3 ;  /* 0x000000191a697211 */ /* 0x000fe200018f0eff */
[----:B------:R-:W-:Y:S01]  /*7320*/  IMAD R26, R71, 0x4, R132 ;  /* 0x00000004471a7824 */ /* 0x000fe200078e0284 */
[----:B------:R-:W-:-:S02]  /*7330*/  LEA R108, P0, R68, R24, 0x1 ;  /* 0x00000018446c7211 */ /* 0x000fc400078008ff */
[-C--:B------:R-:W-:Y:S02]  /*7340*/  LEA.HI.X.SX32 R95, R100, R25.reuse, 0x1, P2 ;  /* 0x00000019645f7211 */ /* 0x080fe400010f0eff */
[-C--:B------:R-:W-:Y:S02]  /*7350*/  LEA R100, P2, R106, R24.reuse, 0x1 ;  /* 0x000000186a647211 */ /* 0x080fe400078408ff */
[-C--:B------:R-:W-:Y:S02]  /*7360*/  LEA.HI.X.SX32 R109, R68, R25.reuse, 0x1, P0 ;  /* 0x00000019446d7211 */ /* 0x080fe400000f0eff */
[----:B------:R-:W-:Y:S02]  /*7370*/  LEA R114, P0, R84, R24, 0x1 ;  /* 0x0000001854727211 */ /* 0x000fe400078008ff */
[----:B------:R-:W-:Y:S02]  /*7380*/  LEA R68, R71, R26, 0x2 ;  /* 0x0000001a47447211 */ /* 0x000fe400078e10ff */
[----:B------:R-:W-:-:S02]  /*7390*/  LEA.HI.X.SX32 R101, R106, R25, 0x1, P2 ;  /* 0x000000196a657211 */ /* 0x000fc400010f0eff */
[-C--:B------:R-:W-:Y:S02]  /*73a0*/  LEA R106, P2, R110, R24.reuse, 0x1 ;  /* 0x000000186e6a7211 */ /* 0x080fe400078408ff */
        /* <DEDUP_REMOVED lines=18> */
[-C--:B------:R-:W-:Y:S02]  /*74d0*/  LEA.HI.X.SX32 R117, R126, R25.reuse, 0x1, P3 ;  /* 0x000000197e757211 */ /* 0x080fe400018f0eff */
[-C--:B------:R-:W-:Y:S02]  /*74e0*/  LEA.HI.X.SX32 R125, R128, R25.reuse, 0x1, P0 ;  /* 0x00000019807d7211 */ /* 0x080fe400000f0eff */
[-C--:B------:R-:W-:Y:S02]  /*74f0*/  LEA R126, P2, R130, R24.reuse, 0x1 ;  /* 0x00000018827e7211 */ /* 0x080fe400078408ff */
[-C--:B------:R-:W-:Y:S02]  /*7500*/  LEA R128, P0, R26, R24.reuse, 0x1 ;  /* 0x000000181a807211 */ /* 0x080fe400078008ff */
[-C--:B------:R-:W-:Y:S02]  /*7510*/  LEA.HI.X.SX32 R127, R130, R25.reuse, 0x1, P2 ;  /* 0x00000019827f7211 */ /* 0x080fe400010f0eff */
[----:B------:R-:W-:Y:S01]  /*7520*/  LEA.HI.X.SX32 R129, R26, R25, 0x1, P0 ;  /* 0x000000191a817211 */ /* 0x000fe200000f0eff */
[----:B------:R-:W-:Y:S01]  /*7530*/  IMAD R26, R71, 0x4, R148 ;  /* 0x00000004471a7824 */ /* 0x000fe200078e0294 */
[----:B------:R-:W-:-:S02]  /*7540*/  LEA R122, P3, R132, R24, 0x1 ;  /* 0x00000018847a7211 */ /* 0x000fc400078608ff */
[-C--:B------:R-:W-:Y:S02]  /*7550*/  LEA R130, P2, R68, R24.reuse, 0x1 ;  /* 0x0000001844827211 */ /* 0x080fe400078408ff */
[-C--:B------:R-:W-:Y:S02]  /*7560*/  LEA.HI.X.SX32 R123, R132, R25.reuse, 0x1, P3 ;  /* 0x00000019847b7211 */ /* 0x080fe400018f0eff */
[-C--:B------:R-:W-:Y:S02]  /*7570*/  LEA.HI.X.SX32 R131, R68, R25.reuse, 0x1, P2 ;  /* 0x0000001944837211 */ /* 0x080fe400010f0eff */
[C---:B------:R-:W-:Y:S02]  /*7580*/  LEA R132, P3, R84.reuse, R24, 0x1 ;  /* 0x0000001854847211 */ /* 0x040fe400078608ff */
[----:B------:R-:W-:Y:S02]  /*7590*/  LEA R68, R71, R26, 0x2 ;  /* 0x0000001a47447211 */ /* 0x000fe400078e10ff */
[----:B------:R-:W-:-:S02]  /*75a0*/  LEA.HI.X.SX32 R133, R84, R25, 0x1, P3 ;  /* 0x0000001954857211 */ /* 0x000fc400018f0eff */
[-C--:B------:R-:W-:Y:S01]  /*75b0*/  LEA R134, P0, R140, R24.reuse, 0x1 ;  /* 0x000000188c867211 */ /* 0x080fe200078008ff */
[C---:B------:R-:W-:Y:S01]  /*75c0*/  IMAD R84, R71.reuse, 0x4, R68 ;  /* 0x0000000447547824 */ /* 0x040fe200078e0244 */
[-C--:B------:R-:W-:Y:S02]  /*75d0*/  LEA R136, P2, R142, R24.reuse, 0x1 ;  /* 0x000000188e887211 */ /* 0x080fe400078408ff */
[-C--:B------:R-:W-:Y:S01]  /*75e0*/  LEA R138, P3, R144, R24.reuse, 0x1 ;  /* 0x00000018908a7211 */ /* 0x080fe200078608ff */
[C---:B------:R-:W-:Y:S01]  /*75f0*/  IMAD R154, R71.reuse, 0x4, R84 ;  /* 0x00000004479a7824 */ /* 0x040fe200078e0254 */
[-C--:B------:R-:W-:Y:S02]  /*7600*/  LEA.HI.X.SX32 R135, R140, R25.reuse, 0x1, P0 ;  /* 0x000000198c877211 */ /* 0x080fe400000f0eff */
[----:B------:R-:W-:Y:S01]  /*7610*/  LEA R140, P0, R146, R24, 0x1 ;  /* 0x00000018928c7211 */ /* 0x000fe200078008ff */
[----:B------:R-:W-:Y:S01]  /*7620*/  IMAD R71, R71, 0x4, R154 ;  /* 0x0000000447477824 */ /* 0x000fe200078e029a */
[----:B------:R-:W-:-:S02]  /*7630*/  LEA.HI.X.SX32 R137, R142, R25, 0x1, P2 ;  /* 0x000000198e897211 */ /* 0x000fc400010f0eff */
[-C--:B------:R-:W-:Y:S02]  /*7640*/  LEA.HI.X.SX32 R139, R144, R25.reuse, 0x1, P3 ;  /* 0x00000019908b7211 */ /* 0x080fe400018f0eff */
[-C--:B------:R-:W-:Y:S02]  /*7650*/  LEA R142, P2, R148, R24.reuse, 0x1 ;  /* 0x00000018948e7211 */ /* 0x080fe400078408ff */
[-C--:B------:R-:W-:Y:S02]  /*7660*/  LEA R144, P3, R26, R24.reuse, 0x1 ;  /* 0x000000181a907211 */ /* 0x080fe400078608ff */
[-C--:B------:R-:W-:Y:S02]  /*7670*/  LEA.HI.X.SX32 R141, R146, R25.reuse, 0x1, P0 ;  /* 0x00000019928d7211 */ /* 0x080fe400000f0eff */
[----:B------:R-:W-:Y:S02]  /*7680*/  LEA R146, P0, R68, R24, 0x1 ;  /* 0x0000001844927211 */ /* 0x000fe400078008ff */
[----:B------:R-:W-:-:S02]  /*7690*/  LEA.HI.X.SX32 R143, R148, R25, 0x1, P2 ;  /* 0x00000019948f7211 */ /* 0x000fc400010f0eff */
[-C--:B------:R-:W-:Y:S02]  /*76a0*/  LEA.HI.X.SX32 R145, R26, R25.reuse, 0x1, P3 ;  /* 0x000000191a917211 */ /* 0x080fe400018f0eff */
[-C--:B------:R-:W-:Y:S02]  /*76b0*/  LEA R148, P2, R84, R24.reuse, 0x1 ;  /* 0x0000001854947211 */ /* 0x080fe400078408ff */
[-C--:B------:R-:W-:Y:S02]  /*76c0*/  LEA R150, P3, R154, R24.reuse, 0x1 ;  /* 0x000000189a967211 */ /* 0x080fe400078608ff */
[----:B------:R-:W-:Y:S02]  /*76d0*/  LEA R152, P4, R71, R24, 0x1 ;  /* 0x0000001847987211 */ /* 0x000fe400078808ff */
[----:B------:R-:W-:Y:S02]  /*76e0*/  LEA.HI.X.SX32 R147, R68, R25, 0x1, P0 ;  /* 0x0000001944937211 */ /* 0x000fe400000f0eff */
[----:B------:R-:W-:-:S02]  /*76f0*/  PRMT R68, R18, 0x7632, R68 ;  /* 0x0000763212447816 */ /* 0x000fc40000000044 */
[-C--:B------:R-:W-:Y:S02]  /*7700*/  LEA.HI.X.SX32 R149, R84, R25.reuse, 0x1, P2 ;  /* 0x0000001954957211 */ /* 0x080fe400010f0eff */
[-C--:B------:R-:W-:Y:S01]  /*7710*/  LEA.HI.X.SX32 R151, R154, R25.reuse, 0x1, P3 ;  /* 0x000000199a977211 */ /* 0x080fe200018f0eff */
[----:B------:R2:W-:Y:S01]  /*7720*/  STG.E.U16 desc[UR10][R32.64], R68 ;  /* 0x0000004420007986 */ /* 0x0005e2000c10150a */
[----:B------:R-:W-:Y:S02]  /*7730*/  LEA.HI.X.SX32 R153, R71, R25, 0x1, P4 ;  /* 0x0000001947997211 */ /* 0x000fe400020f0eff */
[----:B-1----:R-:W-:Y:S01]  /*7740*/  PRMT R29, R19, 0x7632, R29 ;  /* 0x00007632131d7816 */ /* 0x002fe2000000001d */
[----:B------:R-:W1:Y:S01]  /*7750*/  LDS.128 R24, [R2+0x1000] ;  /* 0x0010000002187984 */ /* 0x000e620000000c00 */
[----:B0-----:R-:W-:Y:S02]  /*7760*/  PRMT R31, R20, 0x7632, R31 ;  /* 0x00007632141f7816 */ /* 0x001fe4000000001f */
[----:B------:R-:W-:Y:S01]  /*7770*/  PRMT R18, R22, 0x7632, R18 ;  /* 0x0000763216127816 */ /* 0x000fe20000000012 */
[----:B------:R0:W-:Y:S01]  /*7780*/  STG.E.U16 desc[UR10][R34.64], R19 ;  /* 0x0000001322007986 */ /* 0x0001e2000c10150a */
[----:B------:R-:W-:-:S02]  /*7790*/  PRMT R28, R12, 0x7632, R28 ;  /* 0x000076320c1c7816 */ /* 0x000fc4000000001c */
[----:B------:R-:W-:Y:S01]  /*77a0*/  ISETP.GE.U32.AND P0, PT, R70, 0x40, PT ;  /* 0x000000404600780c */ /* 0x000fe20003f06070 */
[----:B------:R3:W-:Y:S01]  /*77b0*/  STG.E.U16 desc[UR10][R16.64], R29 ;  /* 0x0000001d10007986 */ /* 0x0007e2000c10150a */
[----:B--2---:R-:W-:Y:S02]  /*77c0*/  PRMT R33, R14, 0x7632, R33 ;  /* 0x000076320e217816 */ /* 0x004fe40000000021 */
[----:B------:R-:W-:Y:S01]  /*77d0*/  PRMT R68, R7, 0x7632, R68 ;  /* 0x0000763207447816 */ /* 0x000fe20000000044 */
[----:B------:R2:W-:Y:S04]  /*77e0*/  STG.E.U16 desc[UR10][R36.64], R20 ;  /* 0x0000001424007986 */ /* 0x0005e8000c10150a */
[----:B------:R4:W-:Y:S01]  /*77f0*/  STG.E.U16 desc[UR10][R38.64], R31 ;  /* 0x0000001f26007986 */ /* 0x0009e2000c10150a */
[----:B0-----:R-:W-:-:S02]  /*7800*/  PRMT R19, R23, 0x7632, R19 ;  /* 0x0000763217137816 */ /* 0x001fc40000000013 */
[----:B---3--:R-:W-:Y:S01]  /*7810*/  PRMT R17, R21, 0x7632, R17 ;  /* 0x0000763215117816 */ /* 0x008fe20000000011 */
[----:B------:R0:W-:Y:S01]  /*7820*/  STG.E.U16 desc[UR10][R40.64], R21 ;  /* 0x0000001528007986 */ /* 0x0001e2000c10150a */
[----:B--2---:R-:W-:-:S03]  /*7830*/  PRMT R20, R13, 0x7632, R20 ;  /* 0x000076320d147816 */ /* 0x004fc60000000014 */
[----:B------:R2:W-:Y:S01]  /*7840*/  STG.E.U16 desc[UR10][R42.64], R17 ;  /* 0x000000112a007986 */ /* 0x0005e2000c10150a */
[----:B----4-:R-:W-:-:S03]  /*7850*/  PRMT R31, R15, 0x7632, R31 ;  /* 0x000076320f1f7816 */ /* 0x010fc6000000001f */
[----:B------:R-:W-:Y:S04]  /*7860*/  STG.E.U16 desc[UR10][R44.64], R22 ;  /* 0x000000162c007986 */ /* 0x000fe8000c10150a */
[----:B------:R3:W-:Y:S04]  /*7870*/  STG.E.U16 desc[UR10][R46.64], R18 ;  /* 0x000000122e007986 */ /* 0x0007e8000c10150a */
[----:B------:R4:W-:Y:S01]  /*7880*/  STG.E.U16 desc[UR10][R48.64], R23 ;  /* 0x0000001730007986 */ /* 0x0009e2000c10150a */
[----:B-1----:R-:W-:-:S03]  /*7890*/  PRMT R36, R24, 0x7632, R36 ;  /* 0x0000763218247816 */ /* 0x002fc60000000024 */
[----:B------:R1:W-:Y:S01]  /*78a0*/  STG.E.U16 desc[UR10][R50.64], R19 ;  /* 0x0000001332007986 */ /* 0x0003e2000c10150a */
[----:B------:R-:W-:Y:S02]  /*78b0*/  PRMT R39, R25, 0x7632, R39 ;  /* 0x0000763219277816 */ /* 0x000fe40000000027 */
[----:B0-----:R-:W-:Y:S01]  /*78c0*/  PRMT R40, R26, 0x7632, R40 ;  /* 0x000076321a287816 */ /* 0x001fe20000000028 */
[----:B------:R-:W0:Y:S01]  /*78d0*/  LDS.128 R16, [R2+0x2000] ;  /* 0x0020000002107984 */ /* 0x000e220000000c00 */
[----:B--2---:R-:W-:Y:S02]  /*78e0*/  PRMT R43, R27, 0x7632, R43 ;  /* 0x000076321b2b7816 */ /* 0x004fe4000000002b */
[----:B---3--:R-:W-:Y:S01]  /*78f0*/  PRMT R46, R9, 0x7632, R46 ;  /* 0x00007632092e7816 */ /* 0x008fe2000000002e */
[----:B------:R-:W-:Y:S01]  /*7900*/  STG.E.U16 desc[UR10][R52.64], R12 ;  /* 0x0000000c34007986 */ /* 0x000fe2000c10150a */
[----:B----4-:R-:W-:-:S03]  /*7910*/  PRMT R48, R8, 0x7632, R48 ;  /* 0x0000763208307816 */ /* 0x010fc60000000030 */
[----:B------:R2:W-:Y:S01]  /*7920*/  STG.E.U16 desc[UR10][R54.64], R28 ;  /* 0x0000001c36007986 */ /* 0x0005e2000c10150a */
[----:B-1----:R-:W-:-:S03]  /*7930*/  PRMT R50, R10, 0x7632, R50 ;  /* 0x000076320a327816 */ /* 0x002fc60000000032 */
[----:B------:R-:W-:Y:S04]  /*7940*/  STG.E.U16 desc[UR10][R60.64], R13 ;  /* 0x0000000d3c007986 */ /* 0x000fe8000c10150a */
[----:B------:R-:W-:Y:S04]  /*7950*/  STG.E.U16 desc[UR10][R56.64], R20 ;  /* 0x0000001438007986 */ /* 0x000fe8000c10150a */
[----:B------:R-:W-:Y:S01]  /*7960*/  STG.E.U16 desc[UR10][R58.64], R14 ;  /* 0x0000000e3a007986 */ /* 0x000fe2000c10150a */
[----:B--2---:R-:W-:-:S03]  /*7970*/  PRMT R54, R11, 0x7632, R54 ;  /* 0x000076320b367816 */ /* 0x004fc60000000036 */
[----:B------:R1:W-:Y:S04]  /*7980*/  STG.E.U16 desc[UR10][R66.64], R33 ;  /* 0x0000002142007986 */ /* 0x0003e8000c10150a */
[----:B------:R-:W-:Y:S04]  /*7990*/  STG.E.U16 desc[UR10][R64.64], R15 ;  /* 0x0000000f40007986 */ /* 0x000fe8000c10150a */
[----:B------:R-:W2:Y:S04]  /*79a0*/  LDS.128 R12, [R2+0x3000] ;  /* 0x00300000020c7984 */ /* 0x000ea80000000c00 */
[----:B------:R3:W-:Y:S01]  /*79b0*/  STG.E.U16 desc[UR10][R62.64], R31 ;  /* 0x0000001f3e007986 */ /* 0x0007e2000c10150a */
[----:B-1----:R-:W-:-:S03]  /*79c0*/  PRMT R66, R6, 0x7632, R66 ;  /* 0x0000763206427816 */ /* 0x002fc60000000042 */
[----:B------:R-:W-:Y:S01]  /*79d0*/  STG.E.U16 desc[UR10][R74.64], R24 ;  /* 0x000000184a007986 */ /* 0x000fe2000c10150a */
[----:B0-----:R-:W-:Y:S02]  /*79e0*/  PRMT R52, R16, 0x7632, R52 ;  /* 0x0000763210347816 */ /* 0x001fe40000000034 */
[----:B------:R-:W-:Y:S01]  /*79f0*/  PRMT R55, R17, 0x7632, R55 ;  /* 0x0000763211377816 */ /* 0x000fe20000000037 */
[----:B------:R0:W-:Y:S01]  /*7a00*/  STG.E.U16 desc[UR10][R72.64], R36 ;  /* 0x0000002448007986 */ /* 0x0001e2000c10150a */
[----:B------:R-:W-:Y:S02]  /*7a10*/  PRMT R60, R18, 0x7632, R60 ;  /* 0x00007632123c7816 */ /* 0x000fe4000000003c */
[----:B------:R-:W-:Y:S01]  /*7a20*/  PRMT R58, R19, 0x7632, R58 ;  /* 0x00007632133a7816 */ /* 0x000fe2000000003a */
[----:B------:R1:W-:Y:S01]  /*7a30*/  STG.E.U16 desc[UR10][R76.64], R25 ;  /* 0x000000194c007986 */ /* 0x0003e2000c10150a */
[----:B---3--:R-:W-:Y:S02]  /*7a40*/  PRMT R63, R4, 0x7632, R63 ;  /* 0x00007632043f7816 */ /* 0x008fe4000000003f */
[----:B------:R-:W-:Y:S01]  /*7a50*/  PRMT R64, R5, 0x7632, R64 ;  /* 0x0000763205407816 */ /* 0x000fe20000000040 */
[----:B------:R-:W-:Y:S04]  /*7a60*/  STG.E.U16 desc[UR10][R78.64], R39 ;  /* 0x000000274e007986 */ /* 0x000fe8000c10150a */
[----:B------:R-:W-:Y:S04]  /*7a70*/  STG.E.U16 desc[UR10][R82.64], R26 ;  /* 0x0000001a52007986 */ /* 0x000fe8000c10150a */
[----:B------:R-:W-:Y:S04]  /*7a80*/  STG.E.U16 desc[UR10][R80.64], R40 ;  /* 0x0000002850007986 */ /* 0x000fe8000c10150a */
[----:B------:R-:W-:Y:S04]  /*7a90*/  STG.E.U16 desc[UR10][R90.64], R27 ;  /* 0x0000001b5a007986 */ /* 0x000fe8000c10150a */
[----:B------:R-:W-:Y:S04]  /*7aa0*/  STG.E.U16 desc[UR10][R86.64], R43 ;  /* 0x0000002b56007986 */ /* 0x000fe8000c10150a */
[----:B------:R-:W-:Y:S01]  /*7ab0*/  STG.E.U16 desc[UR10][R88.64], R8 ;  /* 0x0000000858007986 */ /* 0x000fe2000c10150a */
[----:B--2---:R-:W-:-:S02]  /*7ac0*/  PRMT R2, R12, 0x7632, R2 ;  /* 0x000076320c027816 */ /* 0x004fc40000000002 */
[----:B0-----:R-:W-:Y:S01]  /*7ad0*/  PRMT R72, R13, 0x7632, R72 ;  /* 0x000076320d487816 */ /* 0x001fe20000000048 */
[----:B------:R-:W-:Y:S01]  /*7ae0*/  STG.E.U16 desc[UR10][R96.64], R48 ;  /* 0x0000003060007986 */ /* 0x000fe2000c10150a */
[----:B------:R-:W-:Y:S02]  /*7af0*/  PRMT R74, R14, 0x7632, R74 ;  /* 0x000076320e4a7816 */ /* 0x000fe4000000004a */
[----:B-1----:R-:W-:Y:S01]  /*7b00*/  PRMT R76, R15, 0x7632, R76 ;  /* 0x000076320f4c7816 */ /* 0x002fe2000000004c */
[----:B------:R-:W-:Y:S04]  /*7b10*/  STG.E.U16 desc[UR10][R94.64], R9 ;  /* 0x000000095e007986 */ /* 0x000fe8000c10150a */
        /* <DEDUP_REMOVED lines=13> */
[----:B------:R0:W-:Y:S04]  /*7bf0*/  STG.E.U16 desc[UR10][R124.64], R4 ;  /* 0x000000047c007986 */ /* 0x0001e8000c10150a */
[----:B------:R-:W-:Y:S04]  /*7c00*/  STG.E.U16 desc[UR10][R126.64], R63 ;  /* 0x0000003f7e007986 */ /* 0x000fe8000c10150a */
[----:B------:R1:W-:Y:S04]  /*7c10*/  STG.E.U16 desc[UR10][R122.64], R5 ;  /* 0x000000057a007986 */ /* 0x0003e8000c10150a */
[----:B------:R-:W-:Y:S01]  /*7c20*/  STG.E.U16 desc[UR10][R128.64], R64 ;  /* 0x0000004080007986 */ /* 0x000fe2000c10150a */
[----:B0-----:R-:W-:-:S03]  /*7c30*/  IMAD.HI R4, R69, 0x4, RZ ;  /* 0x0000000445047827 */ /* 0x001fc600078e02ff */
[----:B------:R-:W-:Y:S04]  /*7c40*/  STG.E.U16 desc[UR10][R130.64], R6 ;  /* 0x0000000682007986 */ /* 0x000fe8000c10150a */
[----:B------:R-:W-:Y:S01]  /*7c50*/  STG.E.U16 desc[UR10][R132.64], R66 ;  /* 0x0000004284007986 */ /* 0x000fe2000c10150a */
[----:B-1----:R-:W-:Y:S01]  /*7c60*/  LOP3.LUT R5, R3, 0xf0, RZ, 0xc0, !PT ;  /* 0x000000f003057812 */ /* 0x002fe200078ec0ff */
[----:B------:R-:W-:Y:S02]  /*7c70*/  IMAD.SHL.U32 R3, R69, 0x4, RZ ;  /* 0x0000000445037824 */ /* 0x000fe400078e00ff */
[----:B------:R0:W-:Y:S04]  /*7c80*/  STG.E.U16 desc[UR10][R134.64], R7 ;  /* 0x0000000786007986 */ /* 0x0001e8000c10150a */
[----:B------:R-:W-:Y:S04]  /*7c90*/  STG.E.U16 desc[UR10][R136.64], R68 ;  /* 0x0000004488007986 */ /* 0x000fe8000c10150a */
[----:B------:R-:W-:Y:S04]  /*7ca0*/  STG.E.U16 desc[UR10][R138.64], R12 ;  /* 0x0000000c8a007986 */ /* 0x000fe8000c10150a */
[----:B------:R1:W-:Y:S01]  /*7cb0*/  STG.E.U16 desc[UR10][R140.64], R2 ;  /* 0x000000028c007986 */ /* 0x0003e2000c10150a */
[----:B0-----:R-:W1:Y:S03]  /*7cc0*/  LDC.64 R6, c[0x0][0x3a0] ;  /* 0x0000e800ff067b82 */ /* 0x001e660000000a00 */
[----:B------:R-:W-:Y:S04]  /*7cd0*/  STG.E.U16 desc[UR10][R142.64], R13 ;  /* 0x0000000d8e007986 */ /* 0x000fe8000c10150a */
[----:B------:R-:W-:Y:S04]  /*7ce0*/  STG.E.U16 desc[UR10][R144.64], R72 ;  /* 0x0000004890007986 */ /* 0x000fe8000c10150a */
[----:B------:R-:W-:Y:S04]  /*7cf0*/  STG.E.U16 desc[UR10][R146.64], R14 ;  /* 0x0000000e92007986 */ /* 0x000fe8000c10150a */
[----:B------:R-:W-:Y:S04]  /*7d00*/  STG.E.U16 desc[UR10][R148.64], R74 ;  /* 0x0000004a94007986 */ /* 0x000fe8000c10150a */
[----:B------:R-:W-:Y:S04]  /*7d10*/  STG.E.U16 desc[UR10][R150.64], R15 ;  /* 0x0000000f96007986 */ /* 0x000fe8000c10150a */
[----:B------:R-:W-:Y:S01]  /*7d20*/  STG.E.U16 desc[UR10][R152.64], R76 ;  /* 0x0000004c98007986 */ /* 0x000fe2000c10150a */
[----:B------:R-:W-:Y:S06]  /*7d30*/  BAR.SYNC.DEFER_BLOCKING 0x0 ;  /* 0x0000000000007b1d */ /* 0x000fec0000010000 */
[----:B------:R-:W-:Y:S02]  /*7d40*/  STSM.16.M88 [R0], R85 ;  /* 0x0000005500007844 */ /* 0x000fe40000000000 */
[----:B------:R-:W-:Y:S06]  /*7d50*/  BAR.SYNC.DEFER_BLOCKING 0x0 ;  /* 0x0000000000007b1d */ /* 0x000fec0000010000 */
[----:B------:R-:W0:Y:S01]  /*7d60*/  LDSM.16.M88 R5, [R5+UR6] ;  /* 0x000000060505783b */ /* 0x000e220008000000 */
[----:B------:R-:W-:-:S02]  /*7d70*/  USHF.L.U32 UR6, UR4, 0x2, URZ ;  /* 0x0000000204067899 */ /* 0x000fc400080006ff */
[----:B------:R-:W-:-:S04]  /*7d80*/  UIMAD.WIDE UR4, UR4, 0x4, URZ ;  /* 0x00000004040478a5 */ /* 0x000fc8000f8e02ff */
[----:B-1----:R-:W-:-:S04]  /*7d90*/  IADD3 R2, P2, P3, R3, UR6, R6 ;  /* 0x0000000603027c10 */ /* 0x002fc8000fb5e006 */
[----:B------:R-:W-:-:S05]  /*7da0*/  IADD3.X R3, PT, PT, R4, UR5, R7, P2, P3 ;  /* 0x0000000504037c10 */ /* 0x000fca00097e6407 */
[----:B0-----:R0:W-:Y:S01]  /*7db0*/  @!P0 STG.E desc[UR10][R2.64], R5 ;  /* 0x0000000502008986 */ /* 0x0011e2000c10190a */
[----:B------:R-:W-:Y:S06]  /*7dc0*/  BAR.SYNC.DEFER_BLOCKING 0x0 ;  /* 0x0000000000007b1d */ /* 0x000fec0000010000 */
[----:B------:R-:W-:Y:S05]  /*7dd0*/  @P1 BRA `(.L_x_20) ;  /* 0x0000000000a01947 */ /* 0x000fea0003800000 */
[----:B------:R-:W1:Y:S01]  /*7de0*/  S2UR UR5, SR_CgaCtaId ;  /* 0x00000000000579c3 */ /* 0x000e620000008800 */
[----:B------:R-:W-:Y:S01]  /*7df0*/  NOP ;  /* 0x0000000000007918 */ /* 0x000fe20000000000 */
[----:B------:R-:W-:Y:S01]  /*7e00*/  UMOV UR4, 0x50 ;  /* 0x0000005000047882 */ /* 0x000fe20000000000 */
[----:B------:R-:W-:Y:S01]  /*7e10*/  IMAD.U32 R0, RZ, RZ, UR7 ;  /* 0x00000007ff007e24 */ /* 0x000fe2000f8e00ff */
[----:B------:R-:W-:Y:S01]  /*7e20*/  MOV R7, 0x1 ;  /* 0x0000000100077802 */ /* 0x000fe20000000f00 */
[----:B0-----:R-:W-:-:S03]  /*7e30*/  IMAD.MOV.U32 R3, RZ, RZ, 0xffff ;  /* 0x0000ffffff037424 */ /* 0x001fc600078e00ff */
[----:B------:R-:W-:-:S04]  /*7e40*/  LOP3.LUT R0, R0, 0xffff, RZ, 0xc0, !PT ;  /* 0x0000ffff00007812 */ /* 0x000fc800078ec0ff */
[----:B------:R-:W-:-:S05]  /*7e50*/  SHF.R.U32.HI R0, RZ, 0x5, R0 ;  /* 0x00000005ff007819 */ /* 0x000fca0000011600 */
[----:B------:R-:W-:Y:S01]  /*7e60*/  VIADD R2, R0, 0x10 ;  /* 0x0000001000027836 */ /* 0x000fe20000000000 */
[----:B------:R-:W-:Y:S01]  /*7e70*/  SHF.L.U32 R0, R3, R0, RZ ;  /* 0x0000000003007219 */ /* 0x000fe200000006ff */
[----:B-1----:R-:W-:-:S03]  /*7e80*/  ULEA UR6, UR5, UR4, 0x18 ;  /* 0x0000000405067291 */ /* 0x002fc6000f8ec0ff */
[----:B------:R-:W-:-:S04]  /*7e90*/  SHF.L.U32 R3, R7, R2, RZ ;  /* 0x0000000207037219 */ /* 0x000fc800000006ff */
[----:B------:R-:W-:Y:S02]  /*7ea0*/  LOP3.LUT R0, R3, R0, RZ, 0xfc, !PT ;  /* 0x0000000003007212 */ /* 0x000fe400078efcff */
[----:B------:R-:W0:Y:S02]  /*7eb0*/  LDS R5, [UR6] ;  /* 0x00000006ff057984 */ /* 0x000e240008000800 */
[C---:B------:R-:W-:Y:S02]  /*7ec0*/  LOP3.LUT R2, R0.reuse, 0xffff, RZ, 0xc0, !PT ;  /* 0x0000ffff00027812 */ /* 0x040fe400078ec0ff */
[----:B0-----:R-:W-:-:S04]  /*7ed0*/  LOP3.LUT R3, R0, 0xffff, R5, 0x80, !PT ;  /* 0x0000ffff00037812 */ /* 0x001fc800078e8005 */
[----:B------:R-:W-:-:S13]  /*7ee0*/  ISETP.NE.AND P0, PT, R3, R2, PT ;  /* 0x000000020300720c */ /* 0x000fda0003f05270 */
[----:B------:R-:W-:Y:S05]  /*7ef0*/  @P0 BRA `(.L_x_21) ;  /* 0x0000000000500947 */ /* 0x000fea0003800000 */
[----:B------:R-:W-:Y:S02]  /*7f00*/  SHF.R.U32.HI R5, RZ, 0x10, R5 ;  /* 0x00000010ff057819 */ /* 0x000fe40000011605 */
[----:B------:R-:W-:-:S04]  /*7f10*/  SHF.R.U32.HI R2, RZ, 0x10, R0 ;  /* 0x00000010ff027819 */ /* 0x000fc80000011600 */
[----:B------:R-:W-:-:S04]  /*7f20*/  LOP3.LUT R5, R5, R2, RZ, 0xc0, !PT ;  /* 0x0000000205057212 */ /* 0x000fc800078ec0ff */
[----:B------:R-:W-:-:S13]  /*7f30*/  ISETP.NE.AND P0, PT, R5, R2, PT ;  /* 0x000000020500720c */ /* 0x000fda0003f05270 */
[----:B------:R-:W-:Y:S05]  /*7f40*/  @P0 BRA `(.L_x_22) ;  /* 0x0000000000300947 */ /* 0x000fea0003800000 */
[----:B------:R-:W-:Y:S01]  /*7f50*/  R2UR UR4, R0 ;  /* 0x00000000000472ca */ /* 0x000fe200000e0000 */
[----:B------:R-:W-:Y:S01]  /*7f60*/  VOTEU.ANY UR5, UPT, PT ;  /* 0x0000000000057886 */ /* 0x000fe200038e0100 */
[----:B------:R-:W0:Y:S01]  /*7f70*/  S2R R0, SR_LANEID ;  /* 0x0000000000007919 */ /* 0x000e220000000000 */
[----:B------:R-:W-:-:S10]  /*7f80*/  UFLO.U32 UR5, UR5 ;  /* 0x00000005000572bd */ /* 0x000fd400080e0000 */
[----:B------:R-:W-:-:S06]  /*7f90*/  ULOP3.LUT UR4, URZ, UR4, URZ, 0x33, !UPT ;  /* 0x00000004ff047292 */ /* 0x000fcc000f8e33ff */
[----:B------:R-:W-:-:S04]  /*7fa0*/  IMAD.U32 R2, RZ, RZ, UR4 ;  /* 0x00000004ff027e24 */ /* 0x000fc8000f8e00ff */
[----:B------:R-:W1:Y:S02]  /*7fb0*/  REDUX UR7, R2 ;  /* 0x00000000020773c4 */ /* 0x000e640000000000 */
[----:B------:R2:W-:Y:S01]  /*7fc0*/  UTCATOMSWS.AND URZ, UR4 ;  /* 0x0000000400ff79e3 */ /* 0x0005e20008000000 */
[----:B0-----:R-:W-:Y:S01]  /*7fd0*/  ISETP.EQ.U32.AND P0, PT, R0, UR5, PT ;  /* 0x0000000500007c0c */ /* 0x001fe2000bf02070 */
[----:B-1----:R-:W-:-:S12]  /*7fe0*/  IMAD.U32 R0, RZ, RZ, UR7 ;  /* 0x00000007ff007e24 */ /* 0x002fd8000f8e00ff */
[----:B------:R2:W-:Y:S01]  /*7ff0*/  @P0 ATOMS.AND RZ, [UR6], R0 ;  /* 0x00000000ffff098c */ /* 0x0005e2000a800006 */
[----:B------:R-:W-:Y:S05]  /*8000*/  BRA `(.L_x_20) ;  /* 0x0000000000147947 */ /* 0x000fea0003800000 */
.L_x_22:
[----:B------:R-:W-:-:S07]  /*8010*/  MOV R2, 0x8030 ;  /* 0x0000803000027802 */ /* 0x000fce0000000f00 */
[----:B------:R-:W-:Y:S05]  /*8020*/  CALL.REL.NOINC `($__internal_0_$__cuda_sm10x_tcgen05_guardrail_trap_col_being_dealloced_not_returned_by_alloc) ;  /* 0x0000000000447944 */ /* 0x000fea0003c00000 */
[----:B------:R-:W-:Y:S05]  /*8030*/  BRA `(.L_x_20) ;  /* 0x0000000000087947 */ /* 0x000fea0003800000 */
.L_x_21:
[----:B------:R-:W-:-:S07]  /*8040*/  MOV R2, 0x8060 ;  /* 0x0000806000027802 */ /* 0x000fce0000000f00 */
[----:B------:R-:W-:Y:S05]  /*8050*/  CALL.REL.NOINC `($__internal_2_$__cuda_sm10x_tcgen05_guardrail_trap_unallocated_columns_being_dealloced) ;  /* 0x0000000000507944 */ /* 0x000fea0003c00000 */
.L_x_20:
[----:B------:R-:W-:Y:S01]  /*8060*/  NOP ;  /* 0x0000000000007918 */ /* 0x000fe20000000000 */
[----:B--2---:R-:W-:Y:S05]  /*8070*/  EXIT ;  /* 0x000000000000794d */ /* 0x004fea0003800000 */
.L_x_8:
[----:B------:R-:W1:Y:S02]  /*8080*/  SYNCS.PHASECHK.TRANS64.TRYWAIT P0, [UR6+0xa000], RZ ;  /* 0x00a000ffff0075a7 */ /* 0x000e640008001106 */
[----:B-1----:R-:W-:Y:S05]  /*8090*/  @!P0 BRA `(.L_x_8) ;  /* 0xfffffffc00f88947 */ /* 0x002fea000383ffff */
[----:B------:R-:W-:Y:S05]  /*80a0*/  BRA `(.L_x_7) ;  /* 0xffffffa8007c7947 */ /* 0x000fea000383ffff */
.L_x_14:
[----:B------:R-:W1:Y:S02]  /*80b0*/  SYNCS.PHASECHK.TRANS64.TRYWAIT P5, [UR6+0xe010], RZ ;  /* 0x00e010ffff0075a7 */ /* 0x000e6400080a1106 */
[----:B-1----:R-:W-:Y:S05]  /*80c0*/  @!P5 BRA `(.L_x_14) ;  /* 0xfffffffc00f8d947 */ /* 0x002fea000383ffff */
[----:B------:R-:W-:Y:S05]  /*80d0*/  BRA `(.L_x_23) ;  /* 0xffffffc800187947 */ /* 0x000fea000383ffff */
.L_x_15:
[----:B------:R-:W0:Y:S02]  /*80e0*/  SYNCS.PHASECHK.TRANS64.TRYWAIT P5, [UR4], R165 ;  /* 0x000000a5ff0075a7 */ /* 0x000e2400080a1104 */
[----:B0-----:R-:W-:Y:S05]  /*80f0*/  @!P5 BRA `(.L_x_15) ;  /* 0xfffffffc00f8d947 */ /* 0x001fea000383ffff */
[----:B------:R-:W-:Y:S05]  /*8100*/  BRA `(.L_x_24) ;  /* 0xffffffc800e87947 */ /* 0x000fea000383ffff */
.L_x_19:
[----:B------:R-:W0:Y:S02]  /*8110*/  SYNCS.PHASECHK.TRANS64.TRYWAIT P0, [UR4], R165 ;  /* 0x000000a5ff0075a7 */ /* 0x000e240008001104 */
[----:B0-----:R-:W-:Y:S05]  /*8120*/  @!P0 BRA `(.L_x_19) ;  /* 0xfffffffc00f88947 */ /* 0x001fea000383ffff */
[----:B------:R-:W-:Y:S05]  /*8130*/  BRA `(.L_x_18) ;  /* 0xffffffd4009c7947 */ /* 0x000fea000383ffff */
        .weak           $__internal_0_$__cuda_sm10x_tcgen05_guardrail_trap_col_being_dealloced_not_returned_by_alloc
        .type           $__internal_0_$__cuda_sm10x_tcgen05_guardrail_trap_col_being_dealloced_not_returned_by_alloc,@function
        .size           $__internal_0_$__cuda_sm10x_tcgen05_guardrail_trap_col_being_dealloced_not_returned_by_alloc,($__internal_1_$__cuda_sm10x_tcgen05_guardrail_trap_phase_invalid_during_alloc - $__internal_0_$__cuda_sm10x_tcgen05_guardrail_trap_col_being_dealloced_not_returned_by_alloc)
$__internal_0_$__cuda_sm10x_tcgen05_guardrail_trap_col_being_dealloced_not_returned_by_alloc:
[----:B------:R-:W-:Y:S05]  /*8140*/  BPT.TRAP 0x1 ;  /* 0x000000040000795c */ /* 0x000fea0000300000 */
[----:B------:R-:W-:-:S04]  /*8150*/  IMAD.MOV.U32 R3, RZ, RZ, 0x0 ;  /* 0x00000000ff037424 */ /* 0x000fc800078e00ff */
[----:B------:R-:W-:Y:S05]  /*8160*/  RET.REL.NODEC R2 `(attn_fwd) ;  /* 0xffffff7c02a47950 */ /* 0x000fea0003c3ffff */
        .weak           $__internal_1_$__cuda_sm10x_tcgen05_guardrail_trap_phase_invalid_during_alloc
        .type           $__internal_1_$__cuda_sm10x_tcgen05_guardrail_trap_phase_invalid_during_alloc,@function
        .size           $__internal_1_$__cuda_sm10x_tcgen05_guardrail_trap_phase_invalid_during_alloc,($__internal_2_$__cuda_sm10x_tcgen05_guardrail_trap_unallocated_columns_being_dealloced - $__internal_1_$__cuda_sm10x_tcgen05_guardrail_trap_phase_invalid_during_alloc)
$__internal_1_$__cuda_sm10x_tcgen05_guardrail_trap_phase_invalid_during_alloc:
[----:B------:R-:W-:Y:S05]  /*8170*/  BPT.TRAP 0x1 ;  /* 0x000000040000795c */ /* 0x000fea0000300000 */
[----:B------:R-:W-:-:S04]  /*8180*/  IMAD.MOV.U32 R3, RZ, RZ, 0x0 ;  /* 0x00000000ff037424 */ /* 0x000fc800078e00ff */
[----:B------:R-:W-:Y:S05]  /*8190*/  RET.REL.NODEC R2 `(attn_fwd) ;  /* 0xffffff7c02987950 */ /* 0x000fea0003c3ffff */
        .weak           $__internal_2_$__cuda_sm10x_tcgen05_guardrail_trap_unallocated_columns_being_dealloced
        .type           $__internal_2_$__cuda_sm10x_tcgen05_guardrail_trap_unallocated_columns_being_dealloced,@function
        .size           $__internal_2_$__cuda_sm10x_tcgen05_guardrail_trap_unallocated_columns_being_dealloced,(.L_x_28 - $__internal_2_$__cuda_sm10x_tcgen05_guardrail_trap_unallocated_columns_being_dealloced)
$__internal_2_$__cuda_sm10x_tcgen05_guardrail_trap_unallocated_columns_being_dealloced:
[----:B------:R-:W-:Y:S05]  /*81a0*/  BPT.TRAP 0x1 ;  /* 0x000000040000795c */ /* 0x000fea0000300000 */
[----:B------:R-:W-:-:S04]  /*81b0*/  IMAD.MOV.U32 R3, RZ, RZ, 0x0 ;  /* 0x00000000ff037424 */ /* 0x000fc800078e00ff */
[----:B------:R-:W-:Y:S05]  /*81c0*/  RET.REL.NODEC R2 `(attn_fwd) ;  /* 0xffffff7c028c7950 */ /* 0x000fea0003c3ffff */
.L_x_25:
[----:B------:R-:W-:-:S00]  /*81d0*/  BRA `(.L_x_25) ;  /* 0xfffffffc00fc7947 */ /* 0x000fc0000383ffff */
[----:B------:R-:W-:-:S00]  /*81e0*/  NOP ;  /* 0x0000000000007918 */ /* 0x000fc00000000000 */
        /* <DEDUP_REMOVED lines=9> */
.L_x_28:


//--------------------- .nv.global.init           --------------------------
	.section	.nv.global.init,"aw",@progbits
.nv.global.init:
	.type		_$_str,@object
	.size		_$_str,(.L_3 - _$_str)
_$_str:
        /*0000*/ 	.byte	0x5f, 0x5f, 0x43, 0x55, 0x44, 0x41, 0x5f, 0x46, 0x54, 0x5a, 0x00
.L_3:


//--------------------- .nv.shared.attn_fwd       --------------------------
	.section	.nv.shared.attn_fwd,"aw",@nobits
	.sectionflags	@""
	.align	16
	.zero		1024


//--------------------- .nv.shared.reserved.0     --------------------------
	.section	.nv.shared.reserved.0,"aw",@nobits
	.align	8
	.weak		__nv_reservedSMEM_offset_0_alias
	.size		__nv_reservedSMEM_offset_0_alias, 0, 64
	.other		__nv_reservedSMEM_offset_0_alias,@"STO_CUDA_RESERVED_SHARED STV_DEFAULT"
__nv_reservedSMEM_offset_0_alias:
	.zero		0
.nv.shared.reserved.0:
	.zero		64
	.weak		__nv_reservedSMEM_allocation_phase
	.type		__nv_reservedSMEM_allocation_phase,@object
	.size		__nv_reservedSMEM_allocation_phase,(.L_0 - __nv_reservedSMEM_allocation_phase)
__nv_reservedSMEM_allocation_phase:
	.zero		1
.L_0:
	.zero		7
	.weak		__nv_reservedSMEM_devtool_atexit_pc
	.type		__nv_reservedSMEM_devtool_atexit_pc,@object
	.size		__nv_reservedSMEM_devtool_atexit_pc,(__nv_reservedSMEM_allocation_mask - __nv_reservedSMEM_devtool_atexit_pc)
__nv_reservedSMEM_devtool_atexit_pc:
	.zero		8
	.weak		__nv_reservedSMEM_allocation_mask
	.type		__nv_reservedSMEM_allocation_mask,@object
	.size		__nv_reservedSMEM_allocation_mask,(.L_2 - __nv_reservedSMEM_allocation_mask)
__nv_reservedSMEM_allocation_mask:
	.zero		4
.L_2:


//--------------------- .nv.constant0.attn_fwd    --------------------------
	.section	.nv.constant0.attn_fwd,"a",@progbits
	.sectionflags	@""
	.align	4
.nv.constant0.attn_fwd:
	.zero		1032


//--------------------- SYMBOLS --------------------------

	.type		.nv.reservedSmem.offset0,@object
	.size		.nv.reservedSmem.offset0,0x4
	.type		.nv.reservedSmem.cap,@object
	.size		.nv.reservedSmem.cap,0x4
